def attn_fwd(
    Q,
    K,
    V,
    Out,
    Lse,
    sm_scale,
    stride_qz,
    stride_qh,
    stride_qm,
    stride_qk,
    stride_kz,
    stride_kh,
    stride_kn,
    stride_kk,
    stride_vz,
    stride_vh,
    stride_vn,
    stride_vk,
    stride_oz,
    stride_oh,
    stride_om,
    stride_ok,
    seqlen_q,
    seqlen_k,
    BLOCK_M: tl.constexpr,
    BLOCK_N: tl.constexpr,
    HEAD_DIM: tl.constexpr,
    CAUSAL: tl.constexpr,
):
    start_m = tl.program_id(0)
    off_hz = tl.program_id(1)
    q_off = off_hz * stride_qh
    k_off = off_hz * stride_kh
    v_off = off_hz * stride_vh
    offs_m = start_m * BLOCK_M + tl.arange(0, BLOCK_M)
    offs_d = tl.arange(0, HEAD_DIM)
    offs_n = tl.arange(0, BLOCK_N)
    q_ptrs = Q + q_off + offs_m[:, None] * stride_qm + offs_d[None, :] * stride_qk
    k_ptrs = K + k_off + offs_d[:, None] * stride_kk + offs_n[None, :] * stride_kn
    v_ptrs = V + v_off + offs_n[:, None] * stride_vn + offs_d[None, :] * stride_vk
    m_i = tl.full([BLOCK_M], float("-inf"), dtype=tl.float32)
    l_i = tl.zeros([BLOCK_M], dtype=tl.float32) + 1.0
    acc = tl.zeros([BLOCK_M, HEAD_DIM], dtype=tl.float32)
    q = tl.load(q_ptrs)
    acc, l_i, m_i = _attn_fwd_inner(
        acc,
        l_i,
        m_i,
        q,
        k_ptrs,
        v_ptrs,
        sm_scale,
        stride_kn,
        stride_vn,
        start_m,
        seqlen_k,
        BLOCK_M,
        BLOCK_N,
        HEAD_DIM,
        CAUSAL,
    )
    acc = acc / l_i[:, None]
    lse = m_i + tl.math.log2(l_i) / 1.4426950408889634
    o_ptrs = (
        Out
        + off_hz * stride_oh
        + offs_m[:, None] * stride_om
        + offs_d[None, :] * stride_ok
    )
    tl.store(o_ptrs, acc.to(Out.dtype.element_ty))
    tl.store(Lse + off_hz * seqlen_q + offs_m, lse)

# config = {"BLOCK_M": 128, "BLOCK_N": 64, "HEAD_DIM": 32, "arch": "sm_90", "causal": false, "dtype": "fp16", "num_stages": 4, "num_warps": 8}
# arch = sm_90


// ===== COMPILED SASS (sm_90a) =====

	.target	sm_90a

	.elftype	@"ET_EXEC"


//--------------------- .note.nv.tkinfo           --------------------------
	.section	.note.nv.tkinfo,"",@"SHT_NOTE"
	.sectionflags	@"SHF_NOTE_NV_TKINFO"
	.tkinfo
        /*0018*/ 	.word	0x00000002
        /*0030*/ 	.string	""
        /*0030*/ 	.string	"ptxas"
        /*0030*/ 	.string	"Cuda compilation tools, release 13.0, V13.0.88"
        /*0030*/ 	.string	"Build cuda_13.0.r13.0/compiler.36424714_0"
        /*0030*/ 	.string	"-v  -suppress-debug-info  -lineinfo  -arch sm_90a "



//--------------------- .note.nv.cuinfo           --------------------------
	.section	.note.nv.cuinfo,"",@"SHT_NOTE"
	.sectionflags	@"SHF_NOTE_NV_CUINFO"
        /*0018*/ 	.short	0x0002
        /*001a*/ 	.short	0x005a
        /*001c*/ 	.short	0x0082
	.zero		2


//--------------------- .nv.info                  --------------------------
	.section	.nv.info,"",@"SHT_CUDA_INFO"
	.align	4


	//----- nvinfo : EIATTR_REGCOUNT
	.align		4
        /*0000*/ 	.byte	0x04, 0x2f
        /*0002*/ 	.short	(.L_2 - .L_1)
	.align		4
.L_1:
        /*0004*/ 	.word	index@(attn_fwd)
        /*0008*/ 	.word	0x00000080


	//----- nvinfo : EIATTR_FRAME_SIZE
	.align		4
.L_2:
        /*000c*/ 	.byte	0x04, 0x11
        /*000e*/ 	.short	(.L_4 - .L_3)
	.align		4
.L_3:
        /*0010*/ 	.word	index@(attn_fwd)
        /*0014*/ 	.word	0x00000000


	//----- nvinfo : EIATTR_MIN_STACK_SIZE
	.align		4
.L_4:
        /*0018*/ 	.byte	0x04, 0x12
        /*001a*/ 	.short	(.L_6 - .L_5)
	.align		4
.L_5:
        /*001c*/ 	.word	index@(attn_fwd)
        /*0020*/ 	.word	0x00000000
.L_6:


//--------------------- .nv.compat                --------------------------
	.section	.nv.compat,"",@"SHT_CUDA_COMPAT_INFO"
	.align	4
        /*0000*/ 	.byte	0x02, 0x09, 0x01, 0x00, 0x02, 0x02, 0x04, 0x00, 0x02, 0x05, 0x05, 0x00, 0x03, 0x07, 0x01, 0x01
        /*0010*/ 	.byte	0x02, 0x03, 0x00, 0x00, 0x02, 0x06, 0x01, 0x00, 0x04, 0x0b, 0x08, 0x00, 0x00, 0x00, 0x00, 0x00
        /*0020*/ 	.byte	0x00, 0x00, 0x00, 0x00


//--------------------- .nv.info.attn_fwd         --------------------------
	.section	.nv.info.attn_fwd,"",@"SHT_CUDA_INFO"
	.sectionflags	@""
	.align	4


	//----- nvinfo : EIATTR_CUDA_API_VERSION
	.align		4
        /*0000*/ 	.byte	0x04, 0x37
        /*0002*/ 	.short	(.L_8 - .L_7)
.L_7:
        /*0004*/ 	.word	0x00000082


	//----- nvinfo : EIATTR_KPARAM_INFO
	.align		4
.L_8:
        /*0008*/ 	.byte	0x04, 0x17
        /*000a*/ 	.short	(.L_10 - .L_9)
.L_9:
        /*000c*/ 	.word	0x00000000
        /*0010*/ 	.short	0x0019
        /*0012*/ 	.short	0x0080
        /*0014*/ 	.byte	0x00, 0xf4, 0x21, 0x00


	//----- nvinfo : EIATTR_KPARAM_INFO
	.align		4
.L_10:
        /*0018*/ 	.byte	0x04, 0x17
        /*001a*/ 	.short	(.L_12 - .L_11)
.L_11:
        /*001c*/ 	.word	0x00000000
        /*0020*/ 	.short	0x0018
        /*0022*/ 	.short	0x0078
        /*0024*/ 	.byte	0x00, 0xf4, 0x21, 0x00


	//----- nvinfo : EIATTR_KPARAM_INFO
	.align		4
.L_12:
        /*0028*/ 	.byte	0x04, 0x17
        /*002a*/ 	.short	(.L_14 - .L_13)
.L_13:
        /*002c*/ 	.word	0x00000000
        /*0030*/ 	.short	0x0017
        /*0032*/ 	.short	0x0070
        /*0034*/ 	.byte	0x00, 0xf0, 0x11, 0x00


	//----- nvinfo : EIATTR_KPARAM_INFO
	.align		4
.L_14:
        /*0038*/ 	.byte	0x04, 0x17
        /*003a*/ 	.short	(.L_16 - .L_15)
.L_15:
        /*003c*/ 	.word	0x00000000
        /*0040*/ 	.short	0x0016
        /*0042*/ 	.short	0x006c
        /*0044*/ 	.byte	0x00, 0xf0, 0x11, 0x00


	//----- nvinfo : EIATTR_KPARAM_INFO
	.align		4
.L_16:
        /*0048*/ 	.byte	0x04, 0x17
        /*004a*/ 	.short	(.L_18 - .L_17)
.L_17:
        /*004c*/ 	.word	0x00000000
        /*0050*/ 	.short	0x0015
        /*0052*/ 	.short	0x0068
        /*0054*/ 	.byte	0x00, 0xf0, 0x11, 0x00


	//----- nvinfo : EIATTR_KPARAM_INFO
	.align		4
.L_18:
        /*0058*/ 	.byte	0x04, 0x17
        /*005a*/ 	.short	(.L_20 - .L_19)
.L_19:
        /*005c*/ 	.word	0x00000000
        /*0060*/ 	.short	0x0014
        /*0062*/ 	.short	0x0064
        /*0064*/ 	.byte	0x00, 0xf0, 0x11, 0x00


	//----- nvinfo : EIATTR_KPARAM_INFO
	.align		4
.L_20:
        /*0068*/ 	.byte	0x04, 0x17
        /*006a*/ 	.short	(.L_22 - .L_21)
.L_21:
        /*006c*/ 	.word	0x00000000
        /*0070*/ 	.short	0x0013
        /*0072*/ 	.short	0x0060
        /*0074*/ 	.byte	0x00, 0xf0, 0x11, 0x00


	//----- nvinfo : EIATTR_KPARAM_INFO
	.align		4
.L_22:
        /*0078*/ 	.byte	0x04, 0x17
        /*007a*/ 	.short	(.L_24 - .L_23)
.L_23:
        /*007c*/ 	.word	0x00000000
        /*0080*/ 	.short	0x0012
        /*0082*/ 	.short	0x005c
        /*0084*/ 	.byte	0x00, 0xf0, 0x11, 0x00


	//----- nvinfo : EIATTR_KPARAM_INFO
	.align		4
.L_24:
        /*0088*/ 	.byte	0x04, 0x17
        /*008a*/ 	.short	(.L_26 - .L_25)
.L_25:
        /*008c*/ 	.word	0x00000000
        /*0090*/ 	.short	0x0011
        /*0092*/ 	.short	0x0058
        /*0094*/ 	.byte	0x00, 0xf0, 0x11, 0x00


	//----- nvinfo : EIATTR_KPARAM_INFO
	.align		4
.L_26:
        /*0098*/ 	.byte	0x04, 0x17
        /*009a*/ 	.short	(.L_28 - .L_27)
.L_27:
        /*009c*/ 	.word	0x00000000
        /*00a0*/ 	.short	0x0010
        /*00a2*/ 	.short	0x0054
        /*00a4*/ 	.byte	0x00, 0xf0, 0x11, 0x00


	//----- nvinfo : EIATTR_KPARAM_INFO
	.align		4
.L_28:
        /*00a8*/ 	.byte	0x04, 0x17
        /*00aa*/ 	.short	(.L_30 - .L_29)
.L_29:
        /*00ac*/ 	.word	0x00000000
        /*00b0*/ 	.short	0x000f
        /*00b2*/ 	.short	0x0050
        /*00b4*/ 	.byte	0x00, 0xf0, 0x11, 0x00


	//----- nvinfo : EIATTR_KPARAM_INFO
	.align		4
.L_30:
        /*00b8*/ 	.byte	0x04, 0x17
        /*00ba*/ 	.short	(.L_32 - .L_31)
.L_31:
        /*00bc*/ 	.word	0x00000000
        /*00c0*/ 	.short	0x000e
        /*00c2*/ 	.short	0x004c
        /*00c4*/ 	.byte	0x00, 0xf0, 0x11, 0x00


	//----- nvinfo : EIATTR_KPARAM_INFO
	.align		4
.L_32:
        /*00c8*/ 	.byte	0x04, 0x17
        /*00ca*/ 	.short	(.L_34 - .L_33)
.L_33:
        /*00cc*/ 	.word	0x00000000
        /*00d0*/ 	.short	0x000d
        /*00d2*/ 	.short	0x0048
        /*00d4*/ 	.byte	0x00, 0xf0, 0x11, 0x00


	//----- nvinfo : EIATTR_KPARAM_INFO
	.align		4
.L_34:
        /*00d8*/ 	.byte	0x04, 0x17
        /*00da*/ 	.short	(.L_36 - .L_35)
.L_35:
        /*00dc*/ 	.word	0x00000000
        /*00e0*/ 	.short	0x000c
        /*00e2*/ 	.short	0x0044
        /*00e4*/ 	.byte	0x00, 0xf0, 0x11, 0x00


	//----- nvinfo : EIATTR_KPARAM_INFO
	.align		4
.L_36:
        /*00e8*/ 	.byte	0x04, 0x17
        /*00ea*/ 	.short	(.L_38 - .L_37)
.L_37:
        /*00ec*/ 	.word	0x00000000
        /*00f0*/ 	.short	0x000b
        /*00f2*/ 	.short	0x0040
        /*00f4*/ 	.byte	0x00, 0xf0, 0x11, 0x00


	//----- nvinfo : EIATTR_KPARAM_INFO
	.align		4
.L_38:
        /*00f8*/ 	.byte	0x04, 0x17
        /*00fa*/ 	.short	(.L_40 - .L_39)
.L_39:
        /*00fc*/ 	.word	0x00000000
        /*0100*/ 	.short	0x000a
        /*0102*/ 	.short	0x003c
        /*0104*/ 	.byte	0x00, 0xf0, 0x11, 0x00


	//----- nvinfo : EIATTR_KPARAM_INFO
	.align		4
.L_40:
        /*0108*/ 	.byte	0x04, 0x17
        /*010a*/ 	.short	(.L_42 - .L_41)
.L_41:
        /*010c*/ 	.word	0x00000000
        /*0110*/ 	.short	0x0009
        /*0112*/ 	.short	0x0038
        /*0114*/ 	.byte	0x00, 0xf0, 0x11, 0x00


	//----- nvinfo : EIATTR_KPARAM_INFO
	.align		4
.L_42:
        /*0118*/ 	.byte	0x04, 0x17
        /*011a*/ 	.short	(.L_44 - .L_43)
.L_43:
        /*011c*/ 	.word	0x00000000
        /*0120*/ 	.short	0x0008
        /*0122*/ 	.short	0x0034
        /*0124*/ 	.byte	0x00, 0xf0, 0x11, 0x00


	//----- nvinfo : EIATTR_KPARAM_INFO
	.align		4
.L_44:
        /*0128*/ 	.byte	0x04, 0x17
        /*012a*/ 	.short	(.L_46 - .L_45)
.L_45:
        /*012c*/ 	.word	0x00000000
        /*0130*/ 	.short	0x0007
        /*0132*/ 	.short	0x0030
        /*0134*/ 	.byte	0x00, 0xf0, 0x11, 0x00


	//----- nvinfo : EIATTR_KPARAM_INFO
	.align		4
.L_46:
        /*0138*/ 	.byte	0x04, 0x17
        /*013a*/ 	.short	(.L_48 - .L_47)
.L_47:
        /*013c*/ 	.word	0x00000000
        /*0140*/ 	.short	0x0006
        /*0142*/ 	.short	0x002c
        /*0144*/ 	.byte	0x00, 0xf0, 0x11, 0x00


	//----- nvinfo : EIATTR_KPARAM_INFO
	.align		4
.L_48:
        /*0148*/ 	.byte	0x04, 0x17
        /*014a*/ 	.short	(.L_50 - .L_49)
.L_49:
        /*014c*/ 	.word	0x00000000
        /*0150*/ 	.short	0x0005
        /*0152*/ 	.short	0x0028
        /*0154*/ 	.byte	0x00, 0xf0, 0x11, 0x00


	//----- nvinfo : EIATTR_KPARAM_INFO
	.align		4
.L_50:
        /*0158*/ 	.byte	0x04, 0x17
        /*015a*/ 	.short	(.L_52 - .L_51)
.L_51:
        /*015c*/ 	.word	0x00000000
        /*0160*/ 	.short	0x0004
        /*0162*/ 	.short	0x0020
        /*0164*/ 	.byte	0x00, 0xf4, 0x21, 0x00


	//----- nvinfo : EIATTR_KPARAM_INFO
	.align		4
.L_52:
        /*0168*/ 	.byte	0x04, 0x17
        /*016a*/ 	.short	(.L_54 - .L_53)
.L_53:
        /*016c*/ 	.word	0x00000000
        /*0170*/ 	.short	0x0003
        /*0172*/ 	.short	0x0018
        /*0174*/ 	.byte	0x00, 0xf4, 0x21, 0x00


	//----- nvinfo : EIATTR_KPARAM_INFO
	.align		4
.L_54:
        /*0178*/ 	.byte	0x04, 0x17
        /*017a*/ 	.short	(.L_56 - .L_55)
.L_55:
        /*017c*/ 	.word	0x00000000
        /*0180*/ 	.short	0x0002
        /*0182*/ 	.short	0x0010
        /*0184*/ 	.byte	0x00, 0xf4, 0x21, 0x00


	//----- nvinfo : EIATTR_KPARAM_INFO
	.align		4
.L_56:
        /*0188*/ 	.byte	0x04, 0x17
        /*018a*/ 	.short	(.L_58 - .L_57)
.L_57:
        /*018c*/ 	.word	0x00000000
        /*0190*/ 	.short	0x0001
        /*0192*/ 	.short	0x0008
        /*0194*/ 	.byte	0x00, 0xf4, 0x21, 0x00


	//----- nvinfo : EIATTR_KPARAM_INFO
	.align		4
.L_58:
        /*0198*/ 	.byte	0x04, 0x17
        /*019a*/ 	.short	(.L_60 - .L_59)
.L_59:
        /*019c*/ 	.word	0x00000000
        /*01a0*/ 	.short	0x0000
        /*01a2*/ 	.short	0x0000
        /*01a4*/ 	.byte	0x00, 0xf4, 0x21, 0x00


	//----- nvinfo : EIATTR_SPARSE_MMA_MASK
	.align		4
.L_60:
        /*01a8*/ 	.byte	0x03, 0x50
        /*01aa*/ 	.short	0x0000


	//----- nvinfo : EIATTR_MAXREG_COUNT
	.align		4
        /*01ac*/ 	.byte	0x03, 0x1b
        /*01ae*/ 	.short	0x00ff


	//----- nvinfo : EIATTR_NUM_BARRIERS
	.align		4
        /*01b0*/ 	.byte	0x02, 0x4c
        /*01b2*/ 	.byte	0x01
	.zero		1


	//----- nvinfo : EIATTR_MERCURY_ISA_VERSION
	.align		4
        /*01b4*/ 	.byte	0x03, 0x5f
        /*01b6*/ 	.short	0x0101


	//----- nvinfo : EIATTR_COOP_GROUP_MASK_REGIDS
	.align		4
        /*01b8*/ 	.byte	0x04, 0x29
        /*01ba*/ 	.short	(.L_62 - .L_61)


	//   ....[0]....
.L_61:
        /*01bc*/ 	.word	0xffffffff


	//   ....[1]....
        /*01c0*/ 	.word	0xffffffff


	//   ....[2]....
        /*01c4*/ 	.word	0xffffffff


	//   ....[3]....
        /*01c8*/ 	.word	0xffffffff


	//   ....[4]....
        /*01cc*/ 	.word	0xffffffff


	//   ....[5]....
        /*01d0*/ 	.word	0xffffffff


	//   ....[6]....
        /*01d4*/ 	.word	0xffffffff


	//   ....[7]....
        /*01d8*/ 	.word	0xffffffff


	//----- nvinfo : EIATTR_COOP_GROUP_INSTR_OFFSETS
	.align		4
.L_62:
        /*01dc*/ 	.byte	0x04, 0x28
        /*01de*/ 	.short	(.L_64 - .L_63)


	//   ....[0]....
.L_63:
        /*01e0*/ 	.word	0x000014e0


	//   ....[1]....
        /*01e4*/ 	.word	0x00001530


	//   ....[2]....
        /*01e8*/ 	.word	0x00001770


	//   ....[3]....
        /*01ec*/ 	.word	0x00001790


	//   ....[4]....
        /*01f0*/ 	.word	0x000022c0


	//   ....[5]....
        /*01f4*/ 	.word	0x000022d0


	//   ....[6]....
        /*01f8*/ 	.word	0x00002310


	//   ....[7]....
        /*01fc*/ 	.word	0x00002320


	//----- nvinfo : EIATTR_EXIT_INSTR_OFFSETS
	.align		4
.L_64:
        /*0200*/ 	.byte	0x04, 0x1c
        /*0202*/ 	.short	(.L_66 - .L_65)


	//   ....[0]....
.L_65:
        /*0204*/ 	.word	0x00003460


	//   ....[1]....
        /*0208*/ 	.word	0x00003490


	//----- nvinfo : EIATTR_REQNTID
	.align		4
.L_66:
        /*020c*/ 	.byte	0x04, 0x10
        /*020e*/ 	.short	(.L_68 - .L_67)
.L_67:
        /*0210*/ 	.word	0x00000100
        /*0214*/ 	.word	0x00000001
        /*0218*/ 	.word	0x00000001


	//----- nvinfo : EIATTR_CBANK_PARAM_SIZE
	.align		4
.L_68:
        /*021c*/ 	.byte	0x03, 0x19
        /*021e*/ 	.short	0x0088


	//----- nvinfo : EIATTR_PARAM_CBANK
	.align		4
        /*0220*/ 	.byte	0x04, 0x0a
        /*0222*/ 	.short	(.L_70 - .L_69)
	.align		4
.L_69:
        /*0224*/ 	.word	index@(.nv.constant0.attn_fwd)
        /*0228*/ 	.short	0x0210
        /*022a*/ 	.short	0x0088


	//----- nvinfo : EIATTR_SW_WAR
	.align		4
.L_70:
        /*022c*/ 	.byte	0x04, 0x36
        /*022e*/ 	.short	(.L_72 - .L_71)
.L_71:
        /*0230*/ 	.word	0x00000008
.L_72:


//--------------------- .nv.callgraph             --------------------------
	.section	.nv.callgraph,"",@"SHT_CUDA_CALLGRAPH"
	.align	4
	.sectionentsize	8
	.align		4
        /*0000*/ 	.word	0x00000000
	.align		4
        /*0004*/ 	.word	0xffffffff
	.align		4
        /*0008*/ 	.word	0x00000000
	.align		4
        /*000c*/ 	.word	0xfffffffe
	.align		4
        /*0010*/ 	.word	0x00000000
	.align		4
        /*0014*/ 	.word	0xfffffffd
	.align		4
        /*0018*/ 	.word	0x00000000
	.align		4
        /*001c*/ 	.word	0xfffffffc


//--------------------- .nv.constant4             --------------------------
	.section	.nv.constant4,"a",@progbits
	.align	8
	.align		8
.nv.constant4:
        /*0000*/ 	.dword	_$_str


//--------------------- .text.attn_fwd            --------------------------
	.section	.text.attn_fwd,"ax",@progbits
	.align	128
        .global         attn_fwd
        .type           attn_fwd,@function
        .size           attn_fwd,(.L_x_3 - attn_fwd)
        .other          attn_fwd,@"STO_CUDA_ENTRY STV_DEFAULT"
attn_fwd:
.text.attn_fwd:
[----:B------:R-:W-:Y:S01]  /*0000*/  LDC R1, c[0x0][0x28] ;  /* 0x00000a00ff017b82 */ /* 0x000fe20000000800 */
[----:B------:R-:W0:Y:S07]  /*0010*/  S2R R0, SR_TID.X ;  /* 0x0000000000007919 */ /* 0x000e2e0000002100 */
[----:B------:R-:W1:Y:S01]  /*0020*/  LDC R32, c[0x0][0x248] ;  /* 0x00009200ff207b82 */ /* 0x000e620000000800 */
[----:B------:R-:W-:Y:S01]  /*0030*/  ULDC.64 UR6, c[0x0][0x240] ;  /* 0x0000900000067ab9 */ /* 0x000fe20000000a00 */
[----:B------:R-:W-:Y:S01]  /*0040*/  ULDC.64 UR16, c[0x0][0x208] ;  /* 0x0000820000107ab9 */ /* 0x000fe20000000a00 */
[----:B------:R-:W2:Y:S05]  /*0050*/  S2R R3, SR_CTAID.X ;  /* 0x0000000000037919 */ /* 0x000eaa0000002500 */
[----:B------:R-:W3:Y:S08]  /*0060*/  S2UR UR5, SR_CTAID.Y ;  /* 0x00000000000579c3 */ /* 0x000ef00000002600 */
[----:B------:R-:W4:Y:S08]  /*0070*/  LDC.64 R28, c[0x0][0x210] ;  /* 0x00008400ff1c7b82 */ /* 0x000f300000000a00 */
[----:B------:R-:W5:Y:S01]  /*0080*/  S2UR UR14, SR_CgaCtaId ;  /* 0x00000000000e79c3 */ /* 0x000f620000008800 */
[----:B0-----:R-:W-:Y:S01]  /*0090*/  SHF.R.U32.HI R4, RZ, 0x7, R0 ;  /* 0x00000007ff047819 */ /* 0x001fe20000011600 */
[----:B---3--:R-:W-:Y:S01]  /*00a0*/  UIMAD UR6, UR5, UR6, URZ ;  /* 0x00000006050672a4 */ /* 0x008fe2000f8e023f */
[----:B------:R-:W-:-:S05]  /*00b0*/  LOP3.LUT R86, R0, 0x7f, RZ, 0xc0, !PT ;  /* 0x0000007f00567812 */ /* 0x000fca00078ec0ff */
[----:B------:R-:W0:Y:S01]  /*00c0*/  LDC R87, c[0x0][0x280] ;  /* 0x0000a000ff577b82 */ /* 0x000e220000000800 */
[----:B------:R-:W-:Y:S01]  /*00d0*/  SGXT.U32 R4, R4, 0x1 ;  /* 0x000000010404781a */ /* 0x000fe20000000000 */
[----:B------:R-:W-:Y:S01]  /*00e0*/  USHF.L.U32 UR4, UR6, 0x1, URZ ;  /* 0x0000000106047899 */ /* 0x000fe2000800063f */
[----:B--2---:R-:W-:-:S03]  /*00f0*/  LEA R86, R3, R86, 0x7 ;  /* 0x0000005603567211 */ /* 0x004fc600078e38ff */
[----:B-1----:R-:W-:Y:S02]  /*0100*/  IMAD R5, R4, R32, RZ ;  /* 0x0000002004057224 */ /* 0x002fe400078e02ff */
[----:B------:R-:W-:Y:S01]  /*0110*/  IMAD R2, R86, UR7, RZ ;  /* 0x0000000756027c24 */ /* 0x000fe2000f8e02ff */
[----:B------:R-:W-:Y:S02]  /*0120*/  UIMAD.WIDE UR6, UR6, 0x2, URZ ;  /* 0x00000002060678a5 */ /* 0x000fe4000f8e023f */
[----:B------:R-:W-:Y:S01]  /*0130*/  LEA R7, R32, R5, 0x1 ;  /* 0x0000000520077211 */ /* 0x000fe200078e08ff */
[C---:B------:R-:W-:Y:S02]  /*0140*/  IMAD.SHL.U32 R3, R2.reuse, 0x2, RZ ;  /* 0x0000000202037824 */ /* 0x040fe400078e00ff */
[----:B------:R-:W-:-:S03]  /*0150*/  IMAD.HI R2, R2, 0x2, RZ ;  /* 0x0000000202027827 */ /* 0x000fc600078e02ff */
[----:B----4-:R-:W-:Y:S01]  /*0160*/  IADD3 R28, P0, P1, R3, UR4, R28 ;  /* 0x00000004031c7c10 */ /* 0x010fe2000f91e01c */
[----:B------:R-:W-:-:S03]  /*0170*/  IMAD R8, R32, 0x2, R7 ;  /* 0x0000000220087824 */ /* 0x000fc600078e0207 */
[----:B------:R-:W-:Y:S02]  /*0180*/  IADD3.X R30, R2, UR7, R29, P0, P1 ;  /* 0x00000007021e7c10 */ /* 0x000fe400087e241d */
[C---:B------:R-:W-:Y:S02]  /*0190*/  LEA R9, R32.reuse, R8, 0x1 ;  /* 0x0000000820097211 */ /* 0x040fe400078e08ff */
[-C--:B------:R-:W-:Y:S02]  /*01a0*/  LEA R2, P0, R5, R28.reuse, 0x1 ;  /* 0x0000001c05027211 */ /* 0x080fe400078008ff */
[----:B------:R-:W-:Y:S01]  /*01b0*/  LEA R4, P1, R7, R28, 0x1 ;  /* 0x0000001c07047211 */ /* 0x000fe200078208ff */
[----:B------:R-:W-:Y:S01]  /*01c0*/  IMAD R11, R32, 0x2, R9 ;  /* 0x00000002200b7824 */ /* 0x000fe200078e0209 */
[----:B------:R-:W-:Y:S02]  /*01d0*/  LEA.HI.X.SX32 R3, R5, R30, 0x1, P0 ;  /* 0x0000001e05037211 */ /* 0x000fe400000f0eff */
[----:B------:R-:W-:-:S02]  /*01e0*/  LEA R6, P0, R8, R28, 0x1 ;  /* 0x0000001c08067211 */ /* 0x000fc400078008ff */
[----:B------:R-:W-:Y:S01]  /*01f0*/  LEA R12, R32, R11, 0x1 ;  /* 0x0000000b200c7211 */ /* 0x000fe200078e08ff */
[----:B------:R1:W2:Y:S01]  /*0200*/  LDG.E.U16 R18, desc[UR16][R2.64] ;  /* 0x0000001002127981 */ /* 0x0002a2000c1e1500 */
[-C--:B------:R-:W-:Y:S02]  /*0210*/  LEA.HI.X.SX32 R5, R7, R30.reuse, 0x1, P1 ;  /* 0x0000001e07057211 */ /* 0x080fe400008f0eff */
[----:B------:R-:W-:Y:S01]  /*0220*/  LEA.HI.X.SX32 R7, R8, R30, 0x1, P0 ;  /* 0x0000001e08077211 */ /* 0x000fe200000f0eff */
[----:B------:R-:W-:Y:S01]  /*0230*/  IMAD R13, R32, 0x2, R12 ;  /* 0x00000002200d7824 */ /* 0x000fe200078e020c */
[C---:B------:R-:W-:Y:S01]  /*0240*/  LEA R8, P0, R9.reuse, R28, 0x1 ;  /* 0x0000001c09087211 */ /* 0x040fe200078008ff */
[----:B------:R3:W4:Y:S03]  /*0250*/  LDG.E.U16 R19, desc[UR16][R4.64] ;  /* 0x0000001004137981 */ /* 0x000726000c1e1500 */
[----:B------:R-:W-:Y:S01]  /*0260*/  LEA.HI.X.SX32 R9, R9, R30, 0x1, P0 ;  /* 0x0000001e09097211 */ /* 0x000fe200000f0eff */
[----:B------:R5:W4:Y:S01]  /*0270*/  LDG.E.U16 R20, desc[UR16][R6.64] ;  /* 0x0000001006147981 */ /* 0x000b22000c1e1500 */
[----:B-1----:R-:W-:-:S02]  /*0280*/  LEA R2, P0, R12, R28, 0x1 ;  /* 0x0000001c0c027211 */ /* 0x002fc400078008ff */
[----:B------:R-:W-:Y:S01]  /*0290*/  LEA R14, R32, R13, 0x1 ;  /* 0x0000000d200e7211 */ /* 0x000fe200078e08ff */
[----:B------:R1:W4:Y:S01]  /*02a0*/  LDG.E.U16 R21, desc[UR16][R8.64] ;  /* 0x0000001008157981 */ /* 0x000322000c1e1500 */
[----:B------:R-:W-:Y:S02]  /*02b0*/  LEA.HI.X.SX32 R3, R12, R30, 0x1, P0 ;  /* 0x0000001e0c037211 */ /* 0x000fe400000f0eff */
[-C--:B---3--:R-:W-:Y:S01]  /*02c0*/  LEA R4, P0, R13, R28.reuse, 0x1 ;  /* 0x0000001c0d047211 */ /* 0x088fe200078008ff */
[C---:B------:R-:W-:Y:S01]  /*02d0*/  IMAD R12, R32.reuse, 0x2, R14 ;  /* 0x00000002200c7824 */ /* 0x040fe200078e020e */
[----:B------:R-:W-:Y:S01]  /*02e0*/  LEA R10, P1, R11, R28, 0x1 ;  /* 0x0000001c0b0a7211 */ /* 0x000fe200078208ff */
[----:B------:R-:W3:Y:S01]  /*02f0*/  LDG.E.U16 R23, desc[UR16][R2.64] ;  /* 0x0000001002177981 */ /* 0x000ee2000c1e1500 */
[----:B------:R-:W-:Y:S02]  /*0300*/  LEA.HI.X.SX32 R5, R13, R30, 0x1, P0 ;  /* 0x0000001e0d057211 */ /* 0x000fe400000f0eff */
[----:B------:R-:W-:-:S02]  /*0310*/  LEA R13, R32, R12, 0x1 ;  /* 0x0000000c200d7211 */ /* 0x000fc400078e08ff */
[----:B------:R-:W-:Y:S01]  /*0320*/  LEA.HI.X.SX32 R11, R11, R30, 0x1, P1 ;  /* 0x0000001e0b0b7211 */ /* 0x000fe200008f0eff */
[----:B------:R-:W3:Y:S02]  /*0330*/  LDG.E.U16 R24, desc[UR16][R4.64] ;  /* 0x0000001004187981 */ /* 0x000ee4000c1e1500 */
[----:B------:R-:W-:Y:S01]  /*0340*/  IMAD R16, R32, 0x2, R13 ;  /* 0x0000000220107824 */ /* 0x000fe200078e020d */
[----:B-----5:R-:W-:Y:S01]  /*0350*/  LEA R6, P0, R14, R28, 0x1 ;  /* 0x0000001c0e067211 */ /* 0x020fe200078008ff */
[----:B------:R5:W4:Y:S03]  /*0360*/  LDG.E.U16 R22, desc[UR16][R10.64] ;  /* 0x000000100a167981 */ /* 0x000b26000c1e1500 */
[----:B------:R-:W-:Y:S02]  /*0370*/  LEA R17, R32, R16, 0x1 ;  /* 0x0000001020117211 */ /* 0x000fe400078e08ff */
[----:B------:R-:W-:-:S02]  /*0380*/  LEA.HI.X.SX32 R7, R14, R30, 0x1, P0 ;  /* 0x0000001e0e077211 */ /* 0x000fc400000f0eff */
[-C--:B-1----:R-:W-:Y:S01]  /*0390*/  LEA R8, P1, R12, R28.reuse, 0x1 ;  /* 0x0000001c0c087211 */ /* 0x082fe200078208ff */
[----:B------:R-:W-:Y:S01]  /*03a0*/  IMAD R14, R32, 0x2, R17 ;  /* 0x00000002200e7824 */ /* 0x000fe200078e0211 */
[C---:B-----5:R-:W-:Y:S01]  /*03b0*/  LEA R10, P0, R13.reuse, R28, 0x1 ;  /* 0x0000001c0d0a7211 */ /* 0x060fe200078008ff */
[----:B------:R1:W5:Y:S01]  /*03c0*/  LDG.E.U16 R25, desc[UR16][R6.64] ;  /* 0x0000001006197981 */ /* 0x000362000c1e1500 */
[-C--:B------:R-:W-:Y:S02]  /*03d0*/  LEA.HI.X.SX32 R9, R12, R30.reuse, 0x1, P1 ;  /* 0x0000001e0c097211 */ /* 0x080fe400008f0eff */
[----:B------:R-:W-:Y:S02]  /*03e0*/  LEA.HI.X.SX32 R11, R13, R30, 0x1, P0 ;  /* 0x0000001e0d0b7211 */ /* 0x000fe400000f0eff */
[----:B------:R-:W-:Y:S01]  /*03f0*/  LEA R12, P0, R14, R28, 0x1 ;  /* 0x0000001c0e0c7211 */ /* 0x000fe200078008ff */
[----:B------:R0:W3:Y:S01]  /*0400*/  LDG.E.U16 R26, desc[UR16][R8.64] ;  /* 0x00000010081a7981 */ /* 0x0000e2000c1e1500 */
[----:B------:R-:W-:-:S02]  /*0410*/  LEA R3, R32, R14, 0x1 ;  /* 0x0000000e20037211 */ /* 0x000fc400078e08ff */
[----:B------:R-:W-:Y:S01]  /*0420*/  LEA.HI.X.SX32 R13, R14, R30, 0x1, P0 ;  /* 0x0000001e0e0d7211 */ /* 0x000fe200000f0eff */
[----:B------:R-:W5:Y:S01]  /*0430*/  LDG.E.U16 R11, desc[UR16][R10.64] ;  /* 0x000000100a0b7981 */ /* 0x000f62000c1e1500 */
[CC--:B------:R-:W-:Y:S01]  /*0440*/  LEA R14, P1, R3.reuse, R28.reuse, 0x1 ;  /* 0x0000001c030e7211 */ /* 0x0c0fe200078208ff */
[----:B------:R-:W-:Y:S01]  /*0450*/  IMAD R5, R32, 0x2, R3 ;  /* 0x0000000220057824 */ /* 0x000fe200078e0203 */
[C---:B------:R-:W-:Y:S02]  /*0460*/  LEA R2, P0, R16.reuse, R28, 0x1 ;  /* 0x0000001c10027211 */ /* 0x040fe400078008ff */
[-C--:B------:R-:W-:Y:S01]  /*0470*/  LEA.HI.X.SX32 R15, R3, R30.reuse, 0x1, P1 ;  /* 0x0000001e030f7211 */ /* 0x080fe200008f0eff */
[----:B------:R0:W5:Y:S01]  /*0480*/  LDG.E.U16 R13, desc[UR16][R12.64] ;  /* 0x000000100c0d7981 */ /* 0x000162000c1e1500 */
[----:B------:R-:W-:Y:S02]  /*0490*/  LEA.HI.X.SX32 R3, R16, R30, 0x1, P0 ;  /* 0x0000001e10037211 */ /* 0x000fe400000f0eff */
[----:B-1----:R-:W-:Y:S01]  /*04a0*/  LEA R6, P1, R5, R28, 0x1 ;  /* 0x0000001c05067211 */ /* 0x002fe200078208ff */
[----:B------:R1:W5:Y:S01]  /*04b0*/  LDG.E.U16 R14, desc[UR16][R14.64] ;  /* 0x000000100e0e7981 */ /* 0x000362000c1e1500 */
[----:B------:R-:W-:-:S02]  /*04c0*/  LEA R16, R32, R5, 0x1 ;  /* 0x0000000520107211 */ /* 0x000fc400078e08ff */
[----:B------:R-:W-:Y:S01]  /*04d0*/  LEA.HI.X.SX32 R7, R5, R30, 0x1, P1 ;  /* 0x0000001e05077211 */ /* 0x000fe200008f0eff */
[----:B------:R1:W5:Y:S01]  /*04e0*/  LDG.E.U16 R2, desc[UR16][R2.64] ;  /* 0x0000001002027981 */ /* 0x000362000c1e1500 */
[CC--:B------:R-:W-:Y:S02]  /*04f0*/  LEA R4, P0, R17.reuse, R28.reuse, 0x1 ;  /* 0x0000001c11047211 */ /* 0x0c0fe400078008ff */
[C---:B0-----:R-:W-:Y:S01]  /*0500*/  LEA R8, P1, R16.reuse, R28, 0x1 ;  /* 0x0000001c10087211 */ /* 0x041fe200078208ff */
[----:B------:R-:W5:Y:S01]  /*0510*/  LDG.E.U16 R6, desc[UR16][R6.64] ;  /* 0x0000001006067981 */ /* 0x000f62000c1e1500 */
[-C--:B------:R-:W-:Y:S02]  /*0520*/  LEA.HI.X.SX32 R5, R17, R30.reuse, 0x1, P0 ;  /* 0x0000001e11057211 */ /* 0x080fe400000f0eff */
[----:B------:R-:W-:-:S03]  /*0530*/  LEA.HI.X.SX32 R9, R16, R30, 0x1, P1 ;  /* 0x0000001e10097211 */ /* 0x000fc600008f0eff */
[----:B------:R0:W5:Y:S04]  /*0540*/  LDG.E.U16 R4, desc[UR16][R4.64] ;  /* 0x0000001004047981 */ /* 0x000168000c1e1500 */
[----:B------:R-:W5:Y:S01]  /*0550*/  LDG.E.U16 R8, desc[UR16][R8.64] ;  /* 0x0000001008087981 */ /* 0x000f62000c1e1500 */
[----:B------:R-:W-:Y:S02]  /*0560*/  LOP3.LUT R12, R0, 0x3f, RZ, 0xc0, !PT ;  /* 0x0000003f000c7812 */ /* 0x000fe400078ec0ff */
[----:B------:R-:W-:-:S03]  /*0570*/  SHF.R.S32.HI R10, RZ, 0x7, R0 ;  /* 0x00000007ff0a7819 */ /* 0x000fc60000011400 */
[----:B-1----:R-:W-:Y:S01]  /*0580*/  IMAD.SHL.U32 R15, R12, 0x2, RZ ;  /* 0x000000020c0f7824 */ /* 0x002fe200078e00ff */
[----:B------:R-:W-:Y:S01]  /*0590*/  SGXT R10, R10, 0x1 ;  /* 0x000000010a0a781a */ /* 0x000fe20000000200 */
[----:B------:R-:W-:Y:S01]  /*05a0*/  UMOV UR4, 0x400 ;  /* 0x0000040000047882 */ /* 0x000fe20000000000 */
[----:B------:R-:W-:Y:S02]  /*05b0*/  SHF.L.U32 R3, R0, 0x6, RZ ;  /* 0x0000000600037819 */ /* 0x000fe400000006ff */
[----:B------:R-:W-:Y:S01]  /*05c0*/  LOP3.LUT R10, R15, 0x90, R10, 0x78, !PT ;  /* 0x000000900f0a7812 */ /* 0x000fe200078e780a */
[----:B------:R-:W-:Y:S01]  /*05d0*/  ULEA UR14, UR14, UR4, 0x18 ;  /* 0x000000040e0e7291 */ /* 0x000fe2000f8ec03f */
[----:B------:R-:W-:Y:S02]  /*05e0*/  ISETP.GE.AND P0, PT, R87, 0x1, PT ;  /* 0x000000015700780c */ /* 0x000fe40003f06270 */
[----:B------:R-:W-:-:S04]  /*05f0*/  LOP3.LUT R3, R10, 0x1000, R3, 0xf8, !PT ;  /* 0x000010000a037812 */ /* 0x000fc800078ef803 */
[C---:B------:R-:W-:Y:S02]  /*0600*/  LOP3.LUT R10, R3.reuse, 0x20, RZ, 0x3c, !PT ;  /* 0x00000020030a7812 */ /* 0x040fe400078e3cff */
[C---:B0-----:R-:W-:Y:S02]  /*0610*/  LOP3.LUT R5, R3.reuse, 0x40, RZ, 0x3c, !PT ;  /* 0x0000004003057812 */ /* 0x041fe400078e3cff */
[----:B------:R-:W-:Y:S01]  /*0620*/  LOP3.LUT R7, R3, 0x60, RZ, 0x3c, !PT ;  /* 0x0000006003077812 */ /* 0x000fe200078e3cff */
[----:B------:R-:W-:Y:S01]  /*0630*/  IMAD.MOV.U32 R95, RZ, RZ, -0x800000 ;  /* 0xff800000ff5f7424 */ /* 0x000fe200078e00ff */
[----:B------:R-:W-:Y:S01]  /*0640*/  MOV R90, 0x3f800000 ;  /* 0x3f800000005a7802 */ /* 0x000fe20000000f00 */
[----:B------:R-:W-:Y:S01]  /*0650*/  IMAD.MOV.U32 R92, RZ, RZ, 0x3f800000 ;  /* 0x3f800000ff5c7424 */ /* 0x000fe200078e00ff */
[----:B------:R-:W-:Y:S02]  /*0660*/  MOV R52, 0xff800000 ;  /* 0xff80000000347802 */ /* 0x000fe40000000f00 */
[----:B------:R-:W-:-:S02]  /*0670*/  CS2R R56, SRZ ;  /* 0x0000000000387805 */ /* 0x000fc4000001ff00 */
[----:B------:R-:W-:Y:S02]  /*0680*/  CS2R R58, SRZ ;  /* 0x00000000003a7805 */ /* 0x000fe4000001ff00 */
[----:B------:R-:W-:Y:S02]  /*0690*/  CS2R R60, SRZ ;  /* 0x00000000003c7805 */ /* 0x000fe4000001ff00 */
[----:B------:R-:W-:Y:S02]  /*06a0*/  CS2R R62, SRZ ;  /* 0x00000000003e7805 */ /* 0x000fe4000001ff00 */
[----:B------:R-:W-:Y:S02]  /*06b0*/  CS2R R64, SRZ ;  /* 0x0000000000407805 */ /* 0x000fe4000001ff00 */
[----:B------:R-:W-:Y:S02]  /*06c0*/  CS2R R66, SRZ ;  /* 0x0000000000427805 */ /* 0x000fe4000001ff00 */
[----:B------:R-:W-:-:S02]  /*06d0*/  CS2R R68, SRZ ;  /* 0x0000000000447805 */ /* 0x000fc4000001ff00 */
[----:B------:R-:W-:Y:S01]  /*06e0*/  CS2R R70, SRZ ;  /* 0x0000000000467805 */ /* 0x000fe2000001ff00 */
[----:B--2---:R-:W-:Y:S04]  /*06f0*/  STS.U16 [R3+UR14], R18 ;  /* 0x0000001203007988 */ /* 0x004fe8000800040e */
[----:B----4-:R-:W-:Y:S04]  /*0700*/  STS.U16 [R3+UR14+0x400], R22 ;  /* 0x0004001603007988 */ /* 0x010fe8000800040e */
[----:B---3--:R-:W-:Y:S04]  /*0710*/  STS.U16 [R3+UR14+0x800], R26 ;  /* 0x0008001a03007988 */ /* 0x008fe8000800040e */
[----:B-----5:R-:W-:Y:S04]  /*0720*/  STS.U16 [R3+UR14+0xc00], R13 ;  /* 0x000c000d03007988 */ /* 0x020fe8000800040e */
[----:B------:R-:W-:Y:S04]  /*0730*/  STS.U16 [R10+UR14+0x100], R19 ;  /* 0x000100130a007988 */ /* 0x000fe8000800040e */
[----:B------:R-:W-:Y:S04]  /*0740*/  STS.U16 [R10+UR14+0x500], R23 ;  /* 0x000500170a007988 */ /* 0x000fe8000800040e */
[----:B------:R-:W-:Y:S04]  /*0750*/  STS.U16 [R10+UR14+0x900], R11 ;  /* 0x0009000b0a007988 */ /* 0x000fe8000800040e */
[----:B------:R-:W-:Y:S04]  /*0760*/  STS.U16 [R10+UR14+0xd00], R14 ;  /* 0x000d000e0a007988 */ /* 0x000fe8000800040e */
[----:B------:R-:W-:Y:S04]  /*0770*/  STS.U16 [R5+UR14+0x200], R20 ;  /* 0x0002001405007988 */ /* 0x000fe8000800040e */
[----:B------:R-:W-:Y:S04]  /*0780*/  STS.U16 [R5+UR14+0x600], R24 ;  /* 0x0006001805007988 */ /* 0x000fe8000800040e */
[----:B------:R0:W-:Y:S04]  /*0790*/  STS.U16 [R5+UR14+0xa00], R2 ;  /* 0x000a000205007988 */ /* 0x0001e8000800040e */
[----:B------:R1:W-:Y:S04]  /*07a0*/  STS.U16 [R5+UR14+0xe00], R6 ;  /* 0x000e000605007988 */ /* 0x0003e8000800040e */
[----:B------:R1:W-:Y:S04]  /*07b0*/  STS.U16 [R7+UR14+0x300], R21 ;  /* 0x0003001507007988 */ /* 0x0003e8000800040e */
[----:B------:R1:W-:Y:S01]  /*07c0*/  STS.U16 [R7+UR14+0x700], R25 ;  /* 0x0007001907007988 */ /* 0x0003e2000800040e */
[----:B0-----:R-:W-:-:S03]  /*07d0*/  LOP3.LUT R2, R0, 0xff, RZ, 0xc0, !PT ;  /* 0x000000ff00027812 */ /* 0x001fc600078ec0ff */
[----:B------:R1:W-:Y:S04]  /*07e0*/  STS.U16 [R7+UR14+0xb00], R4 ;  /* 0x000b000407007988 */ /* 0x0003e8000800040e */
[----:B------:R1:W-:Y:S01]  /*07f0*/  STS.U16 [R7+UR14+0xf00], R8 ;  /* 0x000f000807007988 */ /* 0x0003e2000800040e */
[----:B------:R-:W-:Y:S05]  /*0800*/  @!P0 BRA `(.L_x_0) ;  /* 0x0000001800f88947 */ /* 0x000fea0003800000 */
[----:B------:R-:W0:Y:S01]  /*0810*/  LDC.64 R72, c[0x0][0x260] ;  /* 0x00009800ff487b82 */ /* 0x000e220000000a00 */
[----:B------:R-:W-:Y:S01]  /*0820*/  LOP3.LUT R3, R0, 0xc0, RZ, 0xc0, !PT ;  /* 0x000000c000037812 */ /* 0x000fe200078ec0ff */
[----:B------:R-:W-:Y:S01]  /*0830*/  IMAD.SHL.U32 R88, R2, 0x2, RZ ;  /* 0x0000000202587824 */ /* 0x000fe200078e00ff */
[--C-:B-1----:R-:W-:Y:S01]  /*0840*/  SHF.R.U32.HI R4, RZ, 0x5, R0.reuse ;  /* 0x00000005ff047819 */ /* 0x102fe20000011600 */
[----:B------:R-:W-:Y:S01]  /*0850*/  ULDC UR4, c[0x0][0x258] ;  /* 0x0000960000047ab9 */ /* 0x000fe20000000800 */
[----:B------:R-:W-:Y:S01]  /*0860*/  SHF.R.U32.HI R3, RZ, 0x2, R3 ;  /* 0x00000002ff037819 */ /* 0x000fe20000011603 */
[----:B------:R-:W-:Y:S01]  /*0870*/  ULDC.64 UR8, c[0x0][0x220] ;  /* 0x0000880000087ab9 */ /* 0x000fe20000000a00 */
[----:B------:R-:W-:Y:S01]  /*0880*/  LOP3.LUT R2, R0, 0x1f, RZ, 0xc0, !PT ;  /* 0x0000001f00027812 */ /* 0x000fe200078ec0ff */
[----:B------:R-:W1:Y:S01]  /*0890*/  LDC.64 R74, c[0x0][0x250] ;  /* 0x00009400ff4a7b82 */ /* 0x000e620000000a00 */
[----:B------:R-:W-:Y:S01]  /*08a0*/  R2UR UR15, R4 ;  /* 0x00000000040f72ca */ /* 0x000fe200000e0000 */
[----:B------:R-:W-:Y:S01]  /*08b0*/  ULDC.64 UR6, c[0x0][0x218] ;  /* 0x0000860000067ab9 */ /* 0x000fe20000000a00 */
[----:B------:R-:W-:Y:S01]  /*08c0*/  LOP3.LUT R88, R88, R3, RZ, 0x3c, !PT ;  /* 0x0000000358587212 */ /* 0x000fe200078e3cff */
[----:B------:R-:W-:Y:S01]  /*08d0*/  IMAD R3, R2, UR4, RZ ;  /* 0x0000000402037c24 */ /* 0x000fe2000f8e02ff */
[--C-:B------:R-:W-:Y:S01]  /*08e0*/  SHF.R.U32.HI R8, RZ, 0x5, R0.reuse ;  /* 0x00000005ff087819 */ /* 0x100fe20000011600 */
[----:B------:R-:W-:Y:S01]  /*08f0*/  IMAD.MOV.U32 R93, RZ, RZ, -0x800000 ;  /* 0xff800000ff5d7424 */ /* 0x000fe200078e00ff */
[----:B------:R-:W-:Y:S01]  /*0900*/  SHF.R.U32.HI R6, RZ, 0x6, R0 ;  /* 0x00000006ff067819 */ /* 0x000fe20000011600 */
[----:B------:R-:W2:Y:S01]  /*0910*/  LDC R28, c[0x0][0x268] ;  /* 0x00009a00ff1c7b82 */ /* 0x000ea20000000800 */
[C---:B------:R-:W-:Y:S01]  /*0920*/  SHF.L.U32 R5, R3.reuse, 0x1, RZ ;  /* 0x0000000103057819 */ /* 0x040fe200000006ff */
[----:B------:R-:W-:Y:S01]  /*0930*/  IMAD.HI R3, R3, 0x2, RZ ;  /* 0x0000000203037827 */ /* 0x000fe200078e02ff */
[----:B------:R-:W-:-:S02]  /*0940*/  MOV R90, 0x3f800000 ;  /* 0x3f800000005a7802 */ /* 0x000fc40000000f00 */
[----:B------:R-:W-:Y:S02]  /*0950*/  CS2R R56, SRZ ;  /* 0x0000000000387805 */ /* 0x000fe4000001ff00 */
[----:B------:R-:W-:Y:S01]  /*0960*/  MOV R89, RZ ;  /* 0x000000ff00597202 */ /* 0x000fe20000000f00 */
[----:B------:R-:W-:Y:S01]  /*0970*/  UIADD3 UR4, UR15, 0x18, URZ ;  /* 0x000000180f047890 */ /* 0x000fe2000fffe03f */
[----:B------:R-:W-:Y:S01]  /*0980*/  MOV R91, RZ ;  /* 0x000000ff005b7202 */ /* 0x000fe20000000f00 */
[----:B0-----:R-:W-:Y:S01]  /*0990*/  IMAD R72, R72, UR5, RZ ;  /* 0x0000000548487c24 */ /* 0x001fe2000f8e02ff */
[----:B------:R-:W-:Y:S01]  /*09a0*/  MOV R92, 0x3f800000 ;  /* 0x3f800000005c7802 */ /* 0x000fe20000000f00 */
[----:B------:R-:W-:Y:S01]  /*09b0*/  IMAD R12, R12, R73, RZ ;  /* 0x000000490c0c7224 */ /* 0x000fe200078e02ff */
[----:B------:R-:W-:Y:S01]  /*09c0*/  CS2R R58, SRZ ;  /* 0x00000000003a7805 */ /* 0x000fe2000001ff00 */
[C---:B------:R-:W-:Y:S01]  /*09d0*/  IMAD.SHL.U32 R4, R72.reuse, 0x2, RZ ;  /* 0x0000000248047824 */ /* 0x040fe200078e00ff */
[----:B------:R-:W-:Y:S01]  /*09e0*/  CS2R R60, SRZ ;  /* 0x00000000003c7805 */ /* 0x000fe2000001ff00 */
[----:B------:R-:W-:Y:S01]  /*09f0*/  IMAD.HI R72, R72, 0x2, RZ ;  /* 0x0000000248487827 */ /* 0x000fe200078e02ff */
[----:B------:R-:W-:-:S02]  /*0a00*/  SHF.L.U32 R7, R12, 0x1, RZ ;  /* 0x000000010c077819 */ /* 0x000fc400000006ff */
[----:B------:R-:W-:Y:S02]  /*0a10*/  CS2R R62, SRZ ;  /* 0x00000000003e7805 */ /* 0x000fe4000001ff00 */
[----:B------:R-:W-:Y:S01]  /*0a20*/  CS2R R64, SRZ ;  /* 0x0000000000407805 */ /* 0x000fe2000001ff00 */
[----:B-1----:R-:W-:Y:S01]  /*0a30*/  IMAD R74, R74, UR5, RZ ;  /* 0x000000054a4a7c24 */ /* 0x002fe2000f8e02ff */
[----:B------:R-:W-:Y:S02]  /*0a40*/  IADD3 R26, P2, P3, R7, UR8, R4 ;  /* 0x00000008071a7c10 */ /* 0x000fe4000fb5e004 */
[----:B------:R-:W-:Y:S02]  /*0a50*/  CS2R R66, SRZ ;  /* 0x0000000000427805 */ /* 0x000fe4000001ff00 */
[----:B------:R-:W-:Y:S01]  /*0a60*/  SGXT.U32 R4, R8, 0x3 ;  /* 0x000000030804781a */ /* 0x000fe20000000000 */
[C---:B------:R-:W-:Y:S01]  /*0a70*/  IMAD.SHL.U32 R2, R74.reuse, 0x2, RZ ;  /* 0x000000024a027824 */ /* 0x040fe200078e00ff */
[----:B------:R-:W-:Y:S01]  /*0a80*/  CS2R R68, SRZ ;  /* 0x0000000000447805 */ /* 0x000fe2000001ff00 */
[----:B------:R-:W-:Y:S01]  /*0a90*/  IMAD.HI R74, R74, 0x2, RZ ;  /* 0x000000024a4a7827 */ /* 0x000fe200078e02ff */
[----:B------:R-:W-:Y:S01]  /*0aa0*/  CS2R R70, SRZ ;  /* 0x0000000000467805 */ /* 0x000fe2000001ff00 */
[----:B------:R-:W-:Y:S01]  /*0ab0*/  UMOV UR10, 0xfffffffe ;  /* 0xfffffffe000a7882 */ /* 0x000fe20000000000 */
[----:B------:R-:W-:Y:S01]  /*0ac0*/  IADD3 R17, P0, P1, R5, UR6, R2 ;  /* 0x0000000605117c10 */ /* 0x000fe2000f91e002 */
[----:B------:R-:W-:Y:S01]  /*0ad0*/  IMAD R4, R4, R75, RZ ;  /* 0x0000004b04047224 */ /* 0x000fe200078e02ff */
[----:B------:R-:W-:Y:S01]  /*0ae0*/  SGXT.U32 R2, R6, 0x2 ;  /* 0x000000020602781a */ /* 0x000fe20000000000 */
[----:B------:R-:W-:Y:S01]  /*0af0*/  IMAD.HI R5, R12, 0x2, RZ ;  /* 0x000000020c057827 */ /* 0x000fe200078e02ff */
[----:B------:R-:W-:Y:S01]  /*0b00*/  UIADD3 UR6, UR15, 0x38, URZ ;  /* 0x000000380f067890 */ /* 0x000fe2000fffe03f */
[----:B------:R-:W-:Y:S01]  /*0b10*/  IADD3.X R13, R3, UR7, R74, P0, P1 ;  /* 0x00000007030d7c10 */ /* 0x000fe200087e244a */
[----:B------:R-:W-:Y:S01]  /*0b20*/  UMOV UR11, 0x7fffffdf ;  /* 0x7fffffdf000b7882 */ /* 0x000fe20000000000 */
[----:B--2---:R-:W-:Y:S01]  /*0b30*/  IMAD R7, R2, R28, RZ ;  /* 0x0000001c02077224 */ /* 0x004fe200078e02ff */
[C---:B------:R-:W-:Y:S01]  /*0b40*/  LEA R2, R75.reuse, R4, 0x3 ;  /* 0x000000044b027211 */ /* 0x040fe200078e18ff */
[----:B------:R-:W-:Y:S01]  /*0b50*/  IMAD R3, R75, UR4, RZ ;  /* 0x000000044b037c24 */ /* 0x000fe2000f8e02ff */
[----:B------:R-:W-:Y:S01]  /*0b60*/  IADD3.X R72, R5, UR9, R72, P2, P3 ;  /* 0x0000000905487c10 */ /* 0x000fe200097e6448 */
[----:B------:R-:W-:Y:S01]  /*0b70*/  IMAD R9, R28, 0x4, R7 ;  /* 0x000000041c097824 */ /* 0x000fe200078e0207 */
[C---:B------:R-:W-:Y:S01]  /*0b80*/  LEA R6, R75.reuse, R2, 0x3 ;  /* 0x000000024b067211 */ /* 0x040fe200078e18ff */
[C---:B------:R-:W-:Y:S01]  /*0b90*/  IMAD R5, R75.reuse, UR6, RZ ;  /* 0x000000064b057c24 */ /* 0x040fe2000f8e02ff */
[-C--:B------:R-:W-:Y:S01]  /*0ba0*/  LEA R78, P2, R2, R17.reuse, 0x1 ;  /* 0x00000011024e7211 */ /* 0x080fe200078408ff */
[----:B------:R-:W-:Y:S01]  /*0bb0*/  IMAD R11, R28, 0x4, R9 ;  /* 0x000000041c0b7824 */ /* 0x000fe200078e0209 */
[----:B------:R-:W-:Y:S01]  /*0bc0*/  LEA R8, R75, R6, 0x4 ;  /* 0x000000064b087211 */ /* 0x000fe200078e20ff */
[----:B------:R-:W-:Y:S01]  /*0bd0*/  UIADD3 UR6, UR14, 0x2000, URZ ;  /* 0x000020000e067890 */ /* 0x000fe2000fffe03f */
[----:B------:R-:W-:Y:S01]  /*0be0*/  LEA R80, P3, R3, R17, 0x1 ;  /* 0x0000001103507211 */ /* 0x000fe200078608ff */
[----:B------:R-:W-:Y:S01]  /*0bf0*/  UMOV UR4, URZ ;  /* 0x0000003f00047c82 */ /* 0x000fe20008000000 */
[----:B------:R-:W-:Y:S01]  /*0c00*/  LEA.HI.X.SX32 R79, R2, R13, 0x1, P2 ;  /* 0x0000000d024f7211 */ /* 0x000fe200010f0eff */
[----:B------:R-:W-:Y:S01]  /*0c10*/  IMAD R2, R75, 0x8, R8 ;  /* 0x000000084b027824 */ /* 0x000fe200078e0208 */
[C---:B------:R-:W-:Y:S01]  /*0c20*/  LEA R76, P1, R4.reuse, R17, 0x1 ;  /* 0x00000011044c7211 */ /* 0x040fe200078208ff */
[----:B------:R-:W-:Y:S01]  /*0c30*/  USHF.R.U32.HI UR6, URZ, 0x4, UR6 ;  /* 0x000000043f067899 */ /* 0x000fe20008011606 */
[----:B------:R-:W-:Y:S01]  /*0c40*/  LEA.HI.X.SX32 R81, R3, R13, 0x1, P3 ;  /* 0x0000000d03517211 */ /* 0x000fe200018f0eff */
[----:B------:R-:W-:Y:S01]  /*0c50*/  IMAD R3, R75, 0x8, R2 ;  /* 0x000000084b037824 */ /* 0x000fe200078e0202 */
[C---:B------:R-:W-:Y:S01]  /*0c60*/  LEA R82, P4, R5.reuse, R17, 0x1 ;  /* 0x0000001105527211 */ /* 0x040fe200078808ff */
[----:B------:R-:W-:Y:S01]  /*0c70*/  USGXT.U32 UR6, UR6, 0xe ;  /* 0x0000000e0606789a */ /* 0x000fe20008000000 */
[----:B------:R-:W-:Y:S01]  /*0c80*/  LEA.HI.X.SX32 R77, R4, R13, 0x1, P1 ;  /* 0x0000000d044d7211 */ /* 0x000fe200008f0eff */
[----:B------:R-:W-:Y:S01]  /*0c90*/  IMAD.MOV.U32 R74, RZ, RZ, -0x800000 ;  /* 0xff800000ff4a7424 */ /* 0x000fe200078e00ff */
[----:B------:R-:W-:Y:S01]  /*0ca0*/  LEA R4, R28, R11, 0x2 ;  /* 0x0000000b1c047211 */ /* 0x000fe200078e10ff */
[----:B------:R-:W-:Y:S01]  /*0cb0*/  UIADD3 UR8, UP0, UR6, 0x2, URZ ;  /* 0x0000000206087890 */ /* 0x000fe2000ff1e03f */
[----:B------:R-:W-:Y:S01]  /*0cc0*/  LEA R22, P1, R6, R17, 0x1 ;  /* 0x0000001106167211 */ /* 0x000fe200078208ff */
[----:B------:R-:W-:Y:S01]  /*0cd0*/  UMOV UR7, URZ ;  /* 0x0000003f00077c82 */ /* 0x000fe20008000000 */
[----:B------:R-:W-:Y:S01]  /*0ce0*/  LEA.HI.X.SX32 R83, R5, R13, 0x1, P4 ;  /* 0x0000000d05537211 */ /* 0x000fe200020f0eff */
[----:B------:R-:W-:Y:S01]  /*0cf0*/  UIADD3.X UR9, UR4, 0x40000040, URZ, UP0, !UPT ;  /* 0x4000004004097890 */ /* 0x000fe200087fe43f */
[C---:B------:R-:W-:Y:S01]  /*0d00*/  LEA R16, P3, R3.reuse, R17, 0x1 ;  /* 0x0000001103107211 */ /* 0x040fe200078608ff */
[----:B------:R-:W-:Y:S01]  /*0d10*/  UIADD3.64 UR10, UR6, -UR10, URZ ;  /* 0x8000000a060a7297 */ /* 0x000fe2000fffe03f */
[----:B------:R-:W-:Y:S01]  /*0d20*/  LEA R5, R28, R4, 0x2 ;  /* 0x000000041c057211 */ /* 0x000fe200078e10ff */
[----:B------:R-:W-:Y:S01]  /*0d30*/  UMOV UR18, UR8 ;  /* 0x0000000800127c82 */ /* 0x000fe20008000000 */
[----:B------:R-:W-:Y:S01]  /*0d40*/  LEA.HI.X.SX32 R23, R6, R13, 0x1, P1 ;  /* 0x0000000d06177211 */ /* 0x000fe200008f0eff */
[----:B------:R-:W-:Y:S01]  /*0d50*/  ULDC UR20, c[0x0][0x238] ;  /* 0x00008e0000147ab9 */ /* 0x000fe20000000800 */
[-C--:B------:R-:W-:Y:S01]  /*0d60*/  LEA R20, P1, R8, R17.reuse, 0x1 ;  /* 0x0000001108147211 */ /* 0x080fe200078208ff */
[----:B------:R-:W-:Y:S01]  /*0d70*/  UMOV UR19, UR9 ;  /* 0x0000000900137c82 */ /* 0x000fe20008000000 */
[----:B------:R-:W-:Y:S01]  /*0d80*/  LEA R18, P2, R2, R17, 0x1 ;  /* 0x0000001102127211 */ /* 0x000fe200078408ff */
[----:B------:R-:W-:Y:S01]  /*0d90*/  UIADD3.64 UR22, UR18, 0x2, URZ ;  /* 0x0000000212167897 */ /* 0x000fe2000fffe03f */
[-C--:B------:R-:W-:Y:S01]  /*0da0*/  LEA.HI.X.SX32 R17, R3, R13.reuse, 0x1, P3 ;  /* 0x0000000d03117211 */ /* 0x080fe200018f0eff */
[----:B------:R-:W-:Y:S01]  /*0db0*/  IMAD R3, R28, 0x4, R5 ;  /* 0x000000041c037824 */ /* 0x000fe200078e0205 */
[----:B------:R-:W-:Y:S01]  /*0dc0*/  LEA R84, P0, R7, R26, 0x1 ;  /* 0x0000001a07547211 */ /* 0x000fe200078008ff */
[----:B------:R-:W-:Y:S01]  /*0dd0*/  UIADD3.64 UR26, UR18, 0x4, URZ ;  /* 0x00000004121a7897 */ /* 0x000fe2000fffe03f */
[----:B------:R-:W-:-:S02]  /*0de0*/  LEA.HI.X.SX32 R21, R8, R13, 0x1, P1 ;  /* 0x0000000d08157211 */ /* 0x000fc400008f0eff */
[----:B------:R-:W-:Y:S02]  /*0df0*/  LEA R24, R28, R3, 0x2 ;  /* 0x000000031c187211 */ /* 0x000fe400078e10ff */
[----:B------:R-:W-:Y:S02]  /*0e00*/  LEA.HI.X.SX32 R85, R7, R72, 0x1, P0 ;  /* 0x0000004807557211 */ /* 0x000fe400000f0eff */
[----:B------:R-:W-:Y:S01]  /*0e10*/  LEA.HI.X.SX32 R19, R2, R13, 0x1, P2 ;  /* 0x0000000d02137211 */ /* 0x000fe200010f0eff */
[----:B------:R-:W-:Y:S01]  /*0e20*/  IMAD R25, R28, 0x4, R24 ;  /* 0x000000041c197824 */ /* 0x000fe200078e0218 */
[-C--:B------:R-:W-:Y:S02]  /*0e30*/  LEA R14, P1, R9, R26.reuse, 0x1 ;  /* 0x0000001a090e7211 */ /* 0x080fe400078208ff */
[-C--:B------:R-:W-:Y:S02]  /*0e40*/  LEA R12, P0, R11, R26.reuse, 0x1 ;  /* 0x0000001a0b0c7211 */ /* 0x080fe400078008ff */
[----:B------:R-:W-:-:S02]  /*0e50*/  LEA R10, P2, R4, R26, 0x1 ;  /* 0x0000001a040a7211 */ /* 0x000fc400078408ff */
[-C--:B------:R-:W-:Y:S02]  /*0e60*/  LEA.HI.X.SX32 R15, R9, R72.reuse, 0x1, P1 ;  /* 0x00000048090f7211 */ /* 0x080fe400008f0eff */
[-C--:B------:R-:W-:Y:S02]  /*0e70*/  LEA.HI.X.SX32 R13, R11, R72.reuse, 0x1, P0 ;  /* 0x000000480b0d7211 */ /* 0x080fe400000f0eff */
[----:B------:R-:W-:Y:S02]  /*0e80*/  LEA.HI.X.SX32 R11, R4, R72, 0x1, P2 ;  /* 0x00000048040b7211 */ /* 0x000fe400010f0eff */
[-C--:B------:R-:W-:Y:S02]  /*0e90*/  LEA R8, P0, R5, R26.reuse, 0x1 ;  /* 0x0000001a05087211 */ /* 0x080fe400078008ff */
[-C--:B------:R-:W-:Y:S02]  /*0ea0*/  LEA R6, P1, R3, R26.reuse, 0x1 ;  /* 0x0000001a03067211 */ /* 0x080fe400078208ff */
[----:B------:R-:W-:-:S02]  /*0eb0*/  LEA R4, P2, R24, R26, 0x1 ;  /* 0x0000001a18047211 */ /* 0x000fc400078408ff */
[----:B------:R-:W-:Y:S02]  /*0ec0*/  LEA R2, P3, R25, R26, 0x1 ;  /* 0x0000001a19027211 */ /* 0x000fe400078608ff */
[-C--:B------:R-:W-:Y:S02]  /*0ed0*/  LEA.HI.X.SX32 R9, R5, R72.reuse, 0x1, P0 ;  /* 0x0000004805097211 */ /* 0x080fe400000f0eff */
[-C--:B------:R-:W-:Y:S02]  /*0ee0*/  LEA.HI.X.SX32 R7, R3, R72.reuse, 0x1, P1 ;  /* 0x0000004803077211 */ /* 0x080fe400008f0eff */
[-C--:B------:R-:W-:Y:S02]  /*0ef0*/  LEA.HI.X.SX32 R5, R24, R72.reuse, 0x1, P2 ;  /* 0x0000004818057211 */ /* 0x080fe400010f0eff */
[----:B------:R-:W-:Y:S02]  /*0f00*/  LEA.HI.X.SX32 R3, R25, R72, 0x1, P3 ;  /* 0x0000004819037211 */ /* 0x000fe400018f0eff */
[----:B------:R-:W-:-:S07]  /*0f10*/  LOP3.LUT R72, R88, 0x40, RZ, 0x3c, !PT ;  /* 0x0000004058487812 */ /* 0x000fce00078e3cff */
.L_x_1:
[----:B------:R-:W-:-:S04]  /*0f20*/  IMAD.WIDE R24, R89, 0x2, R76 ;  /* 0x0000000259187825 */ /* 0x000fc800078e024c */
[C---:B------:R-:W-:Y:S02]  /*0f30*/  IMAD.WIDE R26, R89.reuse, 0x2, R78 ;  /* 0x00000002591a7825 */ /* 0x040fe400078e024e */
[----:B------:R-:W2:Y:S02]  /*0f40*/  LDG.E.U16 R25, desc[UR16][R24.64] ;  /* 0x0000001018197981 */ /* 0x000ea4000c1e1500 */
[C---:B------:R-:W-:Y:S02]  /*0f50*/  IMAD.WIDE R28, R89.reuse, 0x2, R22 ;  /* 0x00000002591c7825 */ /* 0x040fe400078e0216 */
[----:B------:R-:W3:Y:S02]  /*0f60*/  LDG.E.U16 R27, desc[UR16][R26.64] ;  /* 0x000000101a1b7981 */ /* 0x000ee4000c1e1500 */
[C---:B------:R-:W-:Y:S02]  /*0f70*/  IMAD.WIDE R30, R89.reuse, 0x2, R80 ;  /* 0x00000002591e7825 */ /* 0x040fe400078e0250 */
[----:B------:R-:W4:Y:S02]  /*0f80*/  LDG.E.U16 R29, desc[UR16][R28.64] ;  /* 0x000000101c1d7981 */ /* 0x000f24000c1e1500 */
[----:B------:R-:W-:-:S02]  /*0f90*/  IMAD.WIDE R32, R89, 0x2, R20 ;  /* 0x0000000259207825 */ /* 0x000fc400078e0214 */
[----:B------:R-:W5:Y:S02]  /*0fa0*/  LDG.E.U16 R95, desc[UR16][R30.64] ;  /* 0x000000101e5f7981 */ /* 0x000f64000c1e1500 */
[C---:B------:R-:W-:Y:S02]  /*0fb0*/  IMAD.WIDE R34, R89.reuse, 0x2, R18 ;  /* 0x0000000259227825 */ /* 0x040fe400078e0212 */
[----:B------:R-:W5:Y:S02]  /*0fc0*/  LDG.E.U16 R97, desc[UR16][R32.64] ;  /* 0x0000001020617981 */ /* 0x000f64000c1e1500 */
[C---:B------:R-:W-:Y:S02]  /*0fd0*/  IMAD.WIDE R36, R89.reuse, 0x2, R16 ;  /* 0x0000000259247825 */ /* 0x040fe400078e0210 */
[----:B------:R-:W5:Y:S02]  /*0fe0*/  LDG.E.U16 R99, desc[UR16][R34.64] ;  /* 0x0000001022637981 */ /* 0x000f64000c1e1500 */
[----:B------:R-:W-:-:S02]  /*0ff0*/  IMAD.WIDE R38, R89, 0x2, R82 ;  /* 0x0000000259267825 */ /* 0x000fc400078e0252 */
[----:B------:R-:W5:Y:S04]  /*1000*/  LDG.E.U16 R101, desc[UR16][R36.64] ;  /* 0x0000001024657981 */ /* 0x000f68000c1e1500 */
[----:B------:R-:W5:Y:S01]  /*1010*/  LDG.E.U16 R103, desc[UR16][R38.64] ;  /* 0x0000001026677981 */ /* 0x000f62000c1e1500 */
[----:B------:R-:W-:Y:S01]  /*1020*/  BAR.SYNC.DEFER_BLOCKING 0x0 ;  /* 0x0000000000007b1d */ /* 0x000fe20000010000 */
[----:B------:R-:W-:-:S04]  /*1030*/  USHF.L.U32 UR8, UR15, 0x6, URZ ;  /* 0x000000060f087899 */ /* 0x000fc8000800063f */
[----:B------:R-:W-:-:S04]  /*1040*/  ULOP3.LUT UR8, UR8, 0x100, URZ, 0xc0, !UPT ;  /* 0x0000010008087892 */ /* 0x000fc8000f8ec03f */
[----:B------:R-:W-:-:S04]  /*1050*/  ULEA.HI UR8, UR14, UR8, URZ, 0x1c ;  /* 0x000000080e087291 */ /* 0x000fc8000f8fe03f */
[----:B------:R-:W-:Y:S01]  /*1060*/  ULOP3.LUT UR8, UR8, 0x3fff, URZ, 0xc0, !UPT ;  /* 0x00003fff08087892 */ /* 0x000fe2000f8ec03f */
[----:B------:R-:W-:Y:S01]  /*1070*/  UMOV UR30, UR6 ;  /* 0x00000006001e7c82 */ /* 0x000fe20008000000 */
[----:B------:R-:W-:Y:S01]  /*1080*/  UMOV UR31, 0x80000020 ;  /* 0x80000020001f7882 */ /* 0x000fe20000000000 */
[----:B------:R-:W-:-:S04]  /*1090*/  UMOV UR29, 0x40000040 ;  /* 0x40000040001d7882 */ /* 0x000fc80000000000 */
[----:B------:R-:W-:Y:S01]  /*10a0*/  UMOV UR28, UR8 ;  /* 0x00000008001c7c82 */ /* 0x000fe20008000000 */
[----:B------:R-:W-:Y:S01]  /*10b0*/  UMOV UR12, 0x80 ;  /* 0x00000080000c7882 */ /* 0x000fe20000000000 */
[----:B------:R-:W-:Y:S01]  /*10c0*/  UMOV UR13, 0x40000040 ;  /* 0x40000040000d7882 */ /* 0x000fe20000000000 */
[----:B------:R-:W-:Y:S02]  /*10d0*/  UMOV UR9, URZ ;  /* 0x0000003f00097c82 */ /* 0x000fe40008000000 */
[----:B------:R-:W-:Y:S01]  /*10e0*/  UIADD3.64 UR8, UR8, UR12, URZ ;  /* 0x0000000c08087297 */ /* 0x000fe2000fffe03f */
[C---:B------:R-:W-:Y:S01]  /*10f0*/  IMAD.WIDE R108, R91.reuse, 0x2, R12 ;  /* 0x000000025b6c7825 */ /* 0x040fe200078e020c */
[----:B--2---:R-:W-:Y:S04]  /*1100*/  STS.U16 [R88+UR14+0x2000], R25 ;  /* 0x0020001958007988 */ /* 0x004fe8000800040e */
[----:B---3--:R-:W-:Y:S04]  /*1110*/  STS.U16 [R88+UR14+0x2200], R27 ;  /* 0x0022001b58007988 */ /* 0x008fe8000800040e */
[----:B----4-:R0:W-:Y:S04]  /*1120*/  STS.U16 [R88+UR14+0x2400], R29 ;  /* 0x0024001d58007988 */ /* 0x0101e8000800040e */
[----:B-----5:R1:W-:Y:S04]  /*1130*/  STS.U16 [R88+UR14+0x2600], R95 ;  /* 0x0026005f58007988 */ /* 0x0203e8000800040e */
[----:B------:R-:W-:Y:S04]  /*1140*/  STS.U16 [R88+UR14+0x2800], R97 ;  /* 0x0028006158007988 */ /* 0x000fe8000800040e */
[----:B------:R2:W-:Y:S04]  /*1150*/  STS.U16 [R88+UR14+0x2a00], R99 ;  /* 0x002a006358007988 */ /* 0x0005e8000800040e */
[----:B------:R3:W-:Y:S04]  /*1160*/  STS.U16 [R88+UR14+0x2c00], R101 ;  /* 0x002c006558007988 */ /* 0x0007e8000800040e */
[----:B------:R4:W-:Y:S01]  /*1170*/  STS.U16 [R88+UR14+0x2e00], R103 ;  /* 0x002e006758007988 */ /* 0x0009e2000800040e */
[----:B------:R5:W-:Y:S06]  /*1180*/  MEMBAR.ALL.CTA ;  /* 0x0000000000007992 */ /* 0x000bec0000008000 */
[----:B-----5:R-:W5:Y:S02]  /*1190*/  FENCE.VIEW.ASYNC.S ;  /* 0x00000000000073c6 */ /* 0x020f640000000000 */
[----:B-----5:R-:W-:Y:S06]  /*11a0*/  BAR.SYNC.DEFER_BLOCKING 0x0 ;  /* 0x0000000000007b1d */ /* 0x020fec0000010000 */
[----:B0-----:R-:W-:Y:S01]  /*11b0*/  WARPGROUP.ARRIVE ;  /* 0x00000000000079c5 */ /* 0x001fe20000000000 */
[C---:B-1----:R-:W-:Y:S01]  /*11c0*/  IMAD.WIDE R94, R91.reuse, 0x2, R84 ;  /* 0x000000025b5e7825 */ /* 0x042fe200078e0254 */
[----:B------:R-:W5:Y:S04]  /*11d0*/  LDG.E.U16 R117, desc[UR16][R108.64] ;  /* 0x000000106c757981 */ /* 0x000f68000c1e1500 */
[----:B------:R-:W-:Y:S01]  /*11e0*/  HGMMA.64x64x16.F32 R24, gdesc[UR28].tnspA, RZ, !UPT ;  /* 0x20e000001c1879f0 */ /* 0x000fe2000c7008ff */
[C---:B--2---:R-:W-:Y:S01]  /*11f0*/  IMAD.WIDE R98, R91.reuse, 0x2, R14 ;  /* 0x000000025b627825 */ /* 0x044fe200078e020e */
[----:B------:R-:W2:Y:S03]  /*1200*/  LDG.E.U16 R115, desc[UR16][R94.64] ;  /* 0x000000105e737981 */ /* 0x000ea6000c1e1500 */
[C---:B------:R-:W-:Y:S01]  /*1210*/  IMAD.WIDE R96, R91.reuse, 0x2, R8 ;  /* 0x000000025b607825 */ /* 0x040fe200078e0208 */
[----:B------:R0:W5:Y:S03]  /*1220*/  LDG.E.U16 R111, desc[UR16][R98.64] ;  /* 0x00000010626f7981 */ /* 0x000166000c1e1500 */
[C---:B---3--:R-:W-:Y:S01]  /*1230*/  IMAD.WIDE R100, R91.reuse, 0x2, R10 ;  /* 0x000000025b647825 */ /* 0x048fe200078e020a */
[----:B------:R1:W3:Y:S01]  /*1240*/  LDG.E.U16 R105, desc[UR16][R96.64] ;  /* 0x0000001060697981 */ /* 0x0002e2000c1e1500 */
[----:B------:R-:W-:Y:S02]  /*1250*/  HGMMA.64x64x16.F32 R24, gdesc[UR8].tnspA, R24, gsb0 ;  /* 0x20e00000081879f0 */ /* 0x000fe40008000818 */
[C---:B0-----:R-:W-:Y:S01]  /*1260*/  IMAD.WIDE R98, R91.reuse, 0x2, R6 ;  /* 0x000000025b627825 */ /* 0x041fe200078e0206 */
[----:B------:R0:W3:Y:S03]  /*1270*/  LDG.E.U16 R107, desc[UR16][R100.64] ;  /* 0x00000010646b7981 */ /* 0x0000e6000c1e1500 */
[----:B------:R-:W-:Y:S01]  /*1280*/  IMAD.WIDE R94, R91, 0x2, R2 ;  /* 0x000000025b5e7825 */ /* 0x000fe200078e0202 */
[----:B------:R-:W3:Y:S01]  /*1290*/  LDG.E.U16 R109, desc[UR16][R98.64] ;  /* 0x00000010626d7981 */ /* 0x000ee2000c1e1500 */
[----:B------:R-:W-:-:S02]  /*12a0*/  WARPGROUP.DEPBAR.LE gsb0, 0x0 ;  /* 0x00008000000079c5 */ /* 0x000fc40000010000 */
[----:B------:R-:W-:Y:S01]  /*12b0*/  FMUL R102, R24, UR20 ;  /* 0x0000001418667c20 */ /* 0x000fe20008400000 */
[----:B----4-:R-:W-:Y:S01]  /*12c0*/  FMUL R103, R25, UR20 ;  /* 0x0000001419677c20 */ /* 0x010fe20008400000 */
[----:B------:R-:W-:-:S04]  /*12d0*/  FMUL R104, R28, UR20 ;  /* 0x000000141c687c20 */ /* 0x000fc80008400000 */
[----:B------:R-:W-:-:S04]  /*12e0*/  FMNMX R103, R102, R103, !PT ;  /* 0x0000006766677209 */ /* 0x000fc80007800000 */
[----:B------:R-:W-:Y:S01]  /*12f0*/  FMNMX R119, R104, R103, !PT ;  /* 0x0000006768777209 */ /* 0x000fe20007800000 */
[----:B------:R-:W-:-:S04]  /*1300*/  IMAD.WIDE R102, R91, 0x2, R4 ;  /* 0x000000025b667825 */ /* 0x000fc800078e0204 */
[----:B------:R-:W-:Y:S01]  /*1310*/  FMUL R104, R29, UR20 ;  /* 0x000000141d687c20 */ /* 0x000fe20008400000 */
[----:B------:R-:W4:Y:S04]  /*1320*/  LDG.E.U16 R113, desc[UR16][R102.64] ;  /* 0x0000001066717981 */ /* 0x000f28000c1e1500 */
[----:B------:R-:W-:Y:S02]  /*1330*/  FMNMX R121, R104, R119, !PT ;  /* 0x0000007768797209 */ /* 0x000fe40007800000 */
[----:B------:R0:W4:Y:S01]  /*1340*/  LDG.E.U16 R119, desc[UR16][R94.64] ;  /* 0x000000105e777981 */ /* 0x000122000c1e1500 */
[----:B------:R-:W-:Y:S01]  /*1350*/  FMUL R106, R32, UR20 ;  /* 0x00000014206a7c20 */ /* 0x000fe20008400000 */
[----:B-1----:R-:W-:Y:S01]  /*1360*/  FMUL R96, R33, UR20 ;  /* 0x0000001421607c20 */ /* 0x002fe20008400000 */
[----:B------:R-:W-:Y:S01]  /*1370*/  FMUL R97, R36, UR20 ;  /* 0x0000001424617c20 */ /* 0x000fe20008400000 */
[----:B------:R-:W-:Y:S02]  /*1380*/  BAR.SYNC.DEFER_BLOCKING 0x0 ;  /* 0x0000000000007b1d */ /* 0x000fe40000010000 */
[----:B------:R-:W-:-:S04]  /*1390*/  FMNMX R121, R106, R121, !PT ;  /* 0x000000796a797209 */ /* 0x000fc80007800000 */
[----:B0-----:R-:W-:Y:S01]  /*13a0*/  FMNMX R100, R96, R121, !PT ;  /* 0x0000007960647209 */ /* 0x001fe20007800000 */
[----:B------:R-:W-:-:S03]  /*13b0*/  FMUL R96, R37, UR20 ;  /* 0x0000001425607c20 */ /* 0x000fc60008400000 */
[----:B------:R-:W-:Y:S01]  /*13c0*/  FMNMX R101, R97, R100, !PT ;  /* 0x0000006461657209 */ /* 0x000fe20007800000 */
        /* <DEDUP_REMOVED lines=15> */
[----:B------:R-:W-:-:S04]  /*14c0*/  FMNMX R94, R94, R97, !PT ;  /* 0x000000615e5e7209 */ /* 0x000fc80007800000 */
[----:B------:R-:W-:-:S05]  /*14d0*/  FMNMX R98, R95, R94, !PT ;  /* 0x0000005e5f627209 */ /* 0x000fca0007800000 */
[----:B------:R-:W0:Y:S01]  /*14e0*/  SHFL.BFLY PT, R95, R98, 0x2, 0x1f ;  /* 0x0c401f00625f7f89 */ /* 0x000e2200000e0000 */
[----:B------:R-:W-:Y:S01]  /*14f0*/  FMUL R94, R26, UR20 ;  /* 0x000000141a5e7c20 */ /* 0x000fe20008400000 */
[----:B------:R-:W-:Y:S01]  /*1500*/  FMUL R96, R30, UR20 ;  /* 0x000000141e607c20 */ /* 0x000fe20008400000 */
[----:B0-----:R-:W-:Y:S01]  /*1510*/  FMNMX R99, R98, R95, !PT ;  /* 0x0000005f62637209 */ /* 0x001fe20007800000 */
[----:B------:R-:W-:-:S04]  /*1520*/  FMUL R95, R27, UR20 ;  /* 0x000000141b5f7c20 */ /* 0x000fc80008400000 */
[----:B------:R-:W0:Y:S01]  /*1530*/  SHFL.BFLY PT, R100, R99, 0x1, 0x1f ;  /* 0x0c201f0063647f89 */ /* 0x000e2200000e0000 */
        /* <DEDUP_REMOVED lines=11> */
[----:B------:R-:W-:Y:S01]  /*15f0*/  FMUL R96, R42, UR20 ;  /* 0x000000142a607c20 */ /* 0x000fe20008400000 */
[----:B0-----:R-:W-:Y:S02]  /*1600*/  FMNMX R99, R99, R100, !PT ;  /* 0x0000006463637209 */ /* 0x001fe40007800000 */
[----:B------:R-:W-:Y:S01]  /*1610*/  FMNMX R97, R94, R95, !PT ;  /* 0x0000005f5e617209 */ /* 0x000fe20007800000 */
[----:B------:R-:W-:Y:S01]  /*1620*/  FMUL R94, R43, UR20 ;  /* 0x000000142b5e7c20 */ /* 0x000fe20008400000 */
[----:B------:R-:W-:Y:S02]  /*1630*/  FMNMX R95, R99, R74, !PT ;  /* 0x0000004a635f7209 */ /* 0x000fe40007800000 */
[----:B------:R-:W-:Y:S01]  /*1640*/  FMNMX R97, R96, R97, !PT ;  /* 0x0000006160617209 */ /* 0x000fe20007800000 */
[----:B------:R-:W-:-:S03]  /*1650*/  FMUL R96, R46, UR20 ;  /* 0x000000142e607c20 */ /* 0x000fc60008400000 */
[----:B------:R-:W-:Y:S01]  /*1660*/  FMNMX R97, R94, R97, !PT ;  /* 0x000000615e617209 */ /* 0x000fe20007800000 */
[--C-:B------:R-:W-:Y:S01]  /*1670*/  FFMA R98, R24, UR20, -R95.reuse ;  /* 0x0000001418627c23 */ /* 0x100fe2000800085f */
[----:B------:R-:W-:Y:S02]  /*1680*/  FMUL R24, R47, UR20 ;  /* 0x000000142f187c20 */ /* 0x000fe40008400000 */
[----:B------:R-:W-:Y:S01]  /*1690*/  FMNMX R97, R96, R97, !PT ;  /* 0x0000006160617209 */ /* 0x000fe20007800000 */
[----:B------:R-:W-:Y:S01]  /*16a0*/  FMUL R96, R50, UR20 ;  /* 0x0000001432607c20 */ /* 0x000fe20008400000 */
[----:B------:R-:W-:Y:S02]  /*16b0*/  FFMA R25, R25, UR20, -R95 ;  /* 0x0000001419197c23 */ /* 0x000fe4000800085f */
[----:B------:R-:W-:Y:S01]  /*16c0*/  FMNMX R97, R24, R97, !PT ;  /* 0x0000006118617209 */ /* 0x000fe20007800000 */
[----:B------:R-:W-:Y:S01]  /*16d0*/  FMUL R24, R51, UR20 ;  /* 0x0000001433187c20 */ /* 0x000fe20008400000 */
[----:B------:R-:W-:-:S02]  /*16e0*/  FMUL R94, R98, 1.4426950216293334961 ;  /* 0x3fb8aa3b625e7820 */ /* 0x000fc40000400000 */
[----:B------:R-:W-:Y:S01]  /*16f0*/  FMNMX R99, R96, R97, !PT ;  /* 0x0000006160637209 */ /* 0x000fe20007800000 */
[----:B------:R-:W-:Y:S01]  /*1700*/  FMUL R98, R25, 1.4426950216293334961 ;  /* 0x3fb8aa3b19627820 */ /* 0x000fe20000400000 */
[----:B------:R-:W-:Y:S01]  /*1710*/  FMUL R25, R54, UR20 ;  /* 0x0000001436197c20 */ /* 0x000fe20008400000 */
[----:B------:R-:W-:Y:S01]  /*1720*/  FFMA R96, R28, UR20, -R95 ;  /* 0x000000141c607c23 */ /* 0x000fe2000800085f */
[----:B------:R-:W-:Y:S01]  /*1730*/  FMNMX R28, R24, R99, !PT ;  /* 0x00000063181c7209 */ /* 0x000fe20007800000 */
[----:B------:R-:W-:-:S03]  /*1740*/  FMUL R24, R55, UR20 ;  /* 0x0000001437187c20 */ /* 0x000fc60008400000 */
[----:B------:R-:W-:-:S04]  /*1750*/  FMNMX R25, R25, R28, !PT ;  /* 0x0000001c19197209 */ /* 0x000fc80007800000 */
[----:B------:R-:W-:-:S05]  /*1760*/  FMNMX R24, R24, R25, !PT ;  /* 0x0000001918187209 */ /* 0x000fca0007800000 */
[----:B------:R-:W0:Y:S02]  /*1770*/  SHFL.BFLY PT, R25, R24, 0x2, 0x1f ;  /* 0x0c401f0018197f89 */ /* 0x000e2400000e0000 */
[----:B0-----:R-:W-:-:S05]  /*1780*/  FMNMX R25, R24, R25, !PT ;  /* 0x0000001918197209 */ /* 0x001fca0007800000 */
[----:B------:R-:W0:Y:S01]  /*1790*/  SHFL.BFLY PT, R24, R25, 0x1, 0x1f ;  /* 0x0c201f0019187f89 */ /* 0x000e2200000e0000 */
[----:B------:R-:W-:-:S04]  /*17a0*/  FFMA R52, R52, UR20, -R95 ;  /* 0x0000001434347c23 */ /* 0x000fc8000800085f */
[----:B------:R-:W-:Y:S01]  /*17b0*/  FMUL R28, R52, 1.4426950216293334961 ;  /* 0x3fb8aa3b341c7820 */ /* 0x000fe20000400000 */
[----:B--2---:R-:W-:Y:S01]  /*17c0*/  STS.U16 [R88+UR14+0x2000], R115 ;  /* 0x0020007358007988 */ /* 0x004fe2000800040e */
[----:B0-----:R-:W-:-:S04]  /*17d0*/  FMNMX R24, R25, R24, !PT ;  /* 0x0000001819187209 */ /* 0x001fc80007800000 */
[----:B------:R-:W-:Y:S01]  /*17e0*/  FMNMX R52, R24, R93, !PT ;  /* 0x0000005d18347209 */ /* 0x000fe20007800000 */
[----:B------:R-:W-:Y:S01]  /*17f0*/  FADD R24, -R95, R74 ;  /* 0x0000004a5f187221 */ /* 0x000fe20000000100 */
[----:B------:R-:W-:-:S03]  /*1800*/  FFMA R25, R53, UR20, -R95 ;  /* 0x0000001435197c23 */ /* 0x000fc6000800085f */
[----:B------:R-:W-:Y:S01]  /*1810*/  FMUL R24, R24, 1.4426950216293334961 ;  /* 0x3fb8aa3b18187820 */ /* 0x000fe20000400000 */
[----:B------:R-:W-:Y:S01]  /*1820*/  FMUL R25, R25, 1.4426950216293334961 ;  /* 0x3fb8aa3b19197820 */ /* 0x000fe20000400000 */
[--C-:B------:R-:W-:Y:S02]  /*1830*/  FFMA R26, R26, UR20, -R52.reuse ;  /* 0x000000141a1a7c23 */ /* 0x100fe40008000834 */
[----:B------:R0:W1:Y:S01]  /*1840*/  MUFU.EX2 R121, R24 ;  /* 0x0000001800797308 */ /* 0x0000620000000800 */
[----:B-----5:R-:W-:Y:S01]  /*1850*/  STS.U16 [R88+UR14+0x2400], R117 ;  /* 0x0024007558007988 */ /* 0x020fe2000800040e */
[----:B------:R-:W-:Y:S01]  /*1860*/  FMUL R26, R26, 1.4426950216293334961 ;  /* 0x3fb8aa3b1a1a7820 */ /* 0x000fe20000400000 */
[--C-:B------:R-:W-:Y:S02]  /*1870*/  FFMA R27, R27, UR20, -R52.reuse ;  /* 0x000000141b1b7c23 */ /* 0x100fe40008000834 */
[----:B---3--:R-:W-:Y:S01]  /*1880*/  STS.U16 [R88+UR14+0x2800], R105 ;  /* 0x0028006958007988 */ /* 0x008fe2000800040e */
[----:B0-----:R-:W-:-:S02]  /*1890*/  FFMA R24, R42, UR20, -R52 ;  /* 0x000000142a187c23 */ /* 0x001fc40008000834 */
[----:B------:R0:W-:Y:S01]  /*18a0*/  MUFU.EX2 R74, R25 ;  /* 0x00000019004a7308 */ /* 0x0001e20000000800 */
[----:B------:R-:W-:Y:S01]  /*18b0*/  FMUL R27, R27, 1.4426950216293334961 ;  /* 0x3fb8aa3b1b1b7820 */ /* 0x000fe20000400000 */
[----:B0-----:R-:W-:Y:S01]  /*18c0*/  FMUL R25, R24, 1.4426950216293334961 ;  /* 0x3fb8aa3b18197820 */ /* 0x001fe20000400000 */
[----:B------:R-:W-:-:S05]  /*18d0*/  FFMA R24, R43, UR20, -R52 ;  /* 0x000000142b187c23 */ /* 0x000fca0008000834 */
[----:B------:R0:W-:Y:S01]  /*18e0*/  MUFU.EX2 R102, R26 ;  /* 0x0000001a00667308 */ /* 0x0001e20000000800 */
[----:B------:R-:W-:Y:S01]  /*18f0*/  FFMA R29, R29, UR20, -R95 ;  /* 0x000000141d1d7c23 */ /* 0x000fe2000800085f */
[----:B0-----:R-:W-:Y:S01]  /*1900*/  FMUL R26, R24, 1.4426950216293334961 ;  /* 0x3fb8aa3b181a7820 */ /* 0x001fe20000400000 */
[----:B------:R-:W-:-:S05]  /*1910*/  FFMA R24, R46, UR20, -R52 ;  /* 0x000000142e187c23 */ /* 0x000fca0008000834 */
[----:B------:R0:W-:Y:S01]  /*1920*/  MUFU.EX2 R123, R27 ;  /* 0x0000001b007b7308 */ /* 0x0001e20000000800 */
[----:B------:R-:W-:Y:S01]  /*1930*/  FMUL R29, R29, 1.4426950216293334961 ;  /* 0x3fb8aa3b1d1d7820 */ /* 0x000fe20000400000 */
[----:B0-----:R-:W-:Y:S01]  /*1940*/  FMUL R27, R24, 1.4426950216293334961 ;  /* 0x3fb8aa3b181b7820 */ /* 0x001fe20000400000 */
[----:B------:R-:W-:-:S05]  /*1950*/  FFMA R24, R47, UR20, -R52 ;  /* 0x000000142f187c23 */ /* 0x000fca0008000834 */
[----:B------:R0:W-:Y:S01]  /*1960*/  MUFU.EX2 R53, R28 ;  /* 0x0000001c00357308 */ /* 0x0001e20000000800 */
[--C-:B------:R-:W-:Y:S01]  /*1970*/  FFMA R40, R40, UR20, -R95.reuse ;  /* 0x0000001428287c23 */ /* 0x100fe2000800085f */
[--C-:B------:R-:W-:Y:S01]  /*1980*/  FFMA R41, R41, UR20, -R95.reuse ;  /* 0x0000001429297c23 */ /* 0x100fe2000800085f */
[--C-:B------:R-:W-:Y:S01]  /*1990*/  FFMA R44, R44, UR20, -R95.reuse ;  /* 0x000000142c2c7c23 */ /* 0x100fe2000800085f */
[--C-:B------:R-:W-:Y:S01]  /*19a0*/  FFMA R45, R45, UR20, -R95.reuse ;  /* 0x000000142d2d7c23 */ /* 0x100fe2000800085f */
[--C-:B------:R-:W-:Y:S01]  /*19b0*/  FFMA R48, R48, UR20, -R95.reuse ;  /* 0x0000001430307c23 */ /* 0x100fe2000800085f */
[----:B0-----:R-:W-:Y:S01]  /*19c0*/  FMUL R28, R24, 1.4426950216293334961 ;  /* 0x3fb8aa3b181c7820 */ /* 0x001fe20000400000 */
[--C-:B------:R-:W-:Y:S01]  /*19d0*/  FFMA R24, R50, UR20, -R52.reuse ;  /* 0x0000001432187c23 */ /* 0x100fe20008000834 */
[----:B------:R0:W-:Y:S01]  /*19e0*/  MUFU.EX2 R43, R25 ;  /* 0x00000019002b7308 */ /* 0x0001e20000000800 */
[--C-:B------:R-:W-:Y:S01]  /*19f0*/  FFMA R49, R49, UR20, -R95.reuse ;  /* 0x0000001431317c23 */ /* 0x100fe2000800085f */
[--C-:B------:R-:W-:Y:S01]  /*1a00*/  FFMA R54, R54, UR20, -R52.reuse ;  /* 0x0000001436367c23 */ /* 0x100fe20008000834 */
[----:B------:R-:W-:Y:S01]  /*1a10*/  FFMA R55, R55, UR20, -R52 ;  /* 0x0000001437377c23 */ /* 0x000fe20008000834 */
[--C-:B------:R-:W-:Y:S01]  /*1a20*/  FFMA R32, R32, UR20, -R95.reuse ;  /* 0x0000001420207c23 */ /* 0x100fe2000800085f */
[--C-:B------:R-:W-:Y:S01]  /*1a30*/  FFMA R33, R33, UR20, -R95.reuse ;  /* 0x0000001421217c23 */ /* 0x100fe2000800085f */
[----:B------:R-:W-:-:S02]  /*1a40*/  FFMA R36, R36, UR20, -R95 ;  /* 0x0000001424247c23 */ /* 0x000fc4000800085f */
[----:B------:R2:W-:Y:S01]  /*1a50*/  MUFU.EX2 R99, R29 ;  /* 0x0000001d00637308 */ /* 0x0005e20000000800 */
[----:B0-----:R-:W-:Y:S01]  /*1a60*/  FADD R25, -R52, R93 ;  /* 0x0000005d34197221 */ /* 0x001fe20000000100 */
[----:B----4-:R-:W-:Y:S04]  /*1a70*/  STS.U16 [R88+UR14+0x2c00], R113 ;  /* 0x002c007158007988 */ /* 0x010fe8000800040e */
[----:B------:R-:W-:Y:S04]  /*1a80*/  STS.U16 [R72+UR14+0x2200], R111 ;  /* 0x0022006f48007988 */ /* 0x000fe8000800040e */
[----:B------:R-:W-:Y:S04]  /*1a90*/  STS.U16 [R72+UR14+0x2600], R107 ;  /* 0x0026006b48007988 */ /* 0x000fe8000800040e */
[----:B------:R-:W-:Y:S04]  /*1aa0*/  STS.U16 [R72+UR14+0x2a00], R109 ;  /* 0x002a006d48007988 */ /* 0x000fe8000800040e */
[----:B------:R-:W-:Y:S01]  /*1ab0*/  STS.U16 [R72+UR14+0x2e00], R119 ;  /* 0x002e007748007988 */ /* 0x000fe2000800040e */
[----:B------:R0:W-:Y:S06]  /*1ac0*/  MEMBAR.ALL.CTA ;  /* 0x0000000000007992 */ /* 0x0001ec0000008000 */
[----:B0-----:R-:W0:Y:S01]  /*1ad0*/  FENCE.VIEW.ASYNC.S ;  /* 0x00000000000073c6 */ /* 0x001e220000000000 */
[----:B--2---:R-:W-:Y:S01]  /*1ae0*/  FMUL R29, R24, 1.4426950216293334961 ;  /* 0x3fb8aa3b181d7820 */ /* 0x004fe20000400000 */
[----:B------:R-:W-:Y:S01]  /*1af0*/  FFMA R37, R37, UR20, -R95 ;  /* 0x0000001425257c23 */ /* 0x000fe2000800085f */
[--C-:B------:R-:W-:Y:S01]  /*1b00*/  FFMA R30, R30, UR20, -R52.reuse ;  /* 0x000000141e1e7c23 */ /* 0x100fe20008000834 */
[--C-:B------:R-:W-:Y:S01]  /*1b10*/  FFMA R31, R31, UR20, -R52.reuse ;  /* 0x000000141f1f7c23 */ /* 0x100fe20008000834 */
[--C-:B------:R-:W-:Y:S01]  /*1b20*/  FFMA R34, R34, UR20, -R52.reuse ;  /* 0x0000001422227c23 */ /* 0x100fe20008000834 */
[--C-:B------:R-:W-:Y:S01]  /*1b30*/  FFMA R35, R35, UR20, -R52.reuse ;  /* 0x0000001423237c23 */ /* 0x100fe20008000834 */
[--C-:B------:R-:W-:Y:S01]  /*1b40*/  FFMA R38, R38, UR20, -R52.reuse ;  /* 0x0000001426267c23 */ /* 0x100fe20008000834 */
[--C-:B------:R-:W-:Y:S01]  /*1b50*/  FFMA R39, R39, UR20, -R52.reuse ;  /* 0x0000001427277c23 */ /* 0x100fe20008000834 */
[----:B------:R-:W-:Y:S01]  /*1b60*/  FFMA R24, R51, UR20, -R52 ;  /* 0x0000001433187c23 */ /* 0x000fe20008000834 */
[----:B------:R-:W-:Y:S01]  /*1b70*/  FMUL R96, R96, 1.4426950216293334961 ;  /* 0x3fb8aa3b60607820 */ /* 0x000fe20000400000 */
        /* <DEDUP_REMOVED lines=20> */
[----:B------:R-:W2:Y:S08]  /*1cc0*/  MUFU.EX2 R93, R25 ;  /* 0x00000019005d7308 */ /* 0x000eb00000000800 */
[----:B------:R-:W-:Y:S08]  /*1cd0*/  MUFU.EX2 R97, R98 ;  /* 0x0000006200617308 */ /* 0x000ff00000000800 */
[----:B------:R-:W3:Y:S08]  /*1ce0*/  MUFU.EX2 R94, R94 ;  /* 0x0000005e005e7308 */ /* 0x000ef00000000800 */
[----:B------:R-:W4:Y:S08]  /*1cf0*/  MUFU.EX2 R96, R96 ;  /* 0x0000006000607308 */ /* 0x000f300000000800 */
[----:B------:R-:W-:Y:S08]  /*1d00*/  MUFU.EX2 R98, R32 ;  /* 0x0000002000627308 */ /* 0x000ff00000000800 */
[----:B------:R-:W5:Y:S08]  /*1d10*/  MUFU.EX2 R101, R33 ;  /* 0x0000002100657308 */ /* 0x000f700000000800 */
[----:B------:R-:W-:Y:S08]  /*1d20*/  MUFU.EX2 R100, R36 ;  /* 0x0000002400647308 */ /* 0x000ff00000000800 */
[----:B------:R-:W0:Y:S08]  /*1d30*/  MUFU.EX2 R103, R37 ;  /* 0x0000002500677308 */ /* 0x000e300000000800 */
        /* <DEDUP_REMOVED lines=12> */
[----:B------:R-:W0:Y:S08]  /*1e00*/  MUFU.EX2 R46, R26 ;  /* 0x0000001a002e7308 */ /* 0x000e300000000800 */
[----:B------:R-:W-:Y:S08]  /*1e10*/  MUFU.EX2 R47, R27 ;  /* 0x0000001b002f7308 */ /* 0x000ff00000000800 */
[----:B------:R-:W0:Y:S08]  /*1e20*/  MUFU.EX2 R50, R28 ;  /* 0x0000001c00327308 */ /* 0x000e300000000800 */
[----:B------:R-:W-:Y:S08]  /*1e30*/  MUFU.EX2 R51, R29 ;  /* 0x0000001d00337308 */ /* 0x000ff00000000800 */
[----:B------:R3:W0:Y:S08]  /*1e40*/  MUFU.EX2 R112, R24 ;  /* 0x0000001800707308 */ /* 0x0006300000000800 */
[----:B------:R-:W-:Y:S08]  /*1e50*/  MUFU.EX2 R54, R54 ;  /* 0x0000003600367308 */ /* 0x000ff00000000800 */
[----:B------:R-:W0:Y:S01]  /*1e60*/  MUFU.EX2 R55, R55 ;  /* 0x0000003700377308 */ /* 0x000e220000000800 */
[-C--:B-1----:R-:W-:Y:S01]  /*1e70*/  FMUL R56, R56, R121.reuse ;  /* 0x0000007938387220 */ /* 0x082fe20000400000 */
[-C--:B------:R-:W-:Y:S01]  /*1e80*/  FMUL R57, R57, R121.reuse ;  /* 0x0000007939397220 */ /* 0x080fe20000400000 */
[-C--:B------:R-:W-:Y:S01]  /*1e90*/  FMUL R60, R60, R121.reuse ;  /* 0x000000793c3c7220 */ /* 0x080fe20000400000 */
[-C--:B------:R-:W-:Y:S01]  /*1ea0*/  FMUL R61, R61, R121.reuse ;  /* 0x000000793d3d7220 */ /* 0x080fe20000400000 */
[-C--:B------:R-:W-:Y:S01]  /*1eb0*/  FMUL R64, R64, R121.reuse ;  /* 0x0000007940407220 */ /* 0x080fe20000400000 */
[-C--:B------:R-:W-:Y:S01]  /*1ec0*/  FMUL R65, R65, R121.reuse ;  /* 0x0000007941417220 */ /* 0x080fe20000400000 */
[----:B------:R-:W-:Y:S01]  /*1ed0*/  FMUL R68, R68, R121 ;  /* 0x0000007944447220 */ /* 0x000fe20000400000 */
[-C--:B--2---:R-:W-:Y:S01]  /*1ee0*/  FMUL R58, R58, R93.reuse ;  /* 0x0000005d3a3a7220 */ /* 0x084fe20000400000 */
[-C--:B------:R-:W-:Y:S01]  /*1ef0*/  FMUL R59, R59, R93.reuse ;  /* 0x0000005d3b3b7220 */ /* 0x080fe20000400000 */
[-C--:B------:R-:W-:Y:S01]  /*1f00*/  FMUL R62, R62, R93.reuse ;  /* 0x0000005d3e3e7220 */ /* 0x080fe20000400000 */
[-C--:B------:R-:W-:Y:S01]  /*1f10*/  FMUL R63, R63, R93.reuse ;  /* 0x0000005d3f3f7220 */ /* 0x080fe20000400000 */
[-C--:B------:R-:W-:Y:S01]  /*1f20*/  FMUL R66, R66, R93.reuse ;  /* 0x0000005d42427220 */ /* 0x080fe20000400000 */
[-C--:B------:R-:W-:Y:S01]  /*1f30*/  FMUL R67, R67, R93.reuse ;  /* 0x0000005d43437220 */ /* 0x080fe20000400000 */
[----:B------:R-:W-:Y:S01]  /*1f40*/  FMUL R70, R70, R93 ;  /* 0x0000005d46467220 */ /* 0x000fe20000400000 */
[----:B------:R-:W-:Y:S01]  /*1f50*/  FMUL R69, R69, R121 ;  /* 0x0000007945457220 */ /* 0x000fe20000400000 */
[----:B------:R-:W-:Y:S01]  /*1f60*/  FMUL R71, R71, R93 ;  /* 0x0000005d47477220 */ /* 0x000fe20000400000 */
[----:B---3--:R-:W-:-:S02]  /*1f70*/  F2FP.F16.F32.PACK_AB R24, R97, R94 ;  /* 0x0000005e6118723e */ /* 0x008fc400000000ff */
[----:B----4-:R-:W-:Y:S02]  /*1f80*/  F2FP.F16.F32.PACK_AB R26, R99, R96 ;  /* 0x00000060631a723e */ /* 0x010fe400000000ff */
[----:B-----5:R-:W-:Y:S02]  /*1f90*/  F2FP.F16.F32.PACK_AB R28, R101, R98 ;  /* 0x00000062651c723e */ /* 0x020fe400000000ff */
[----:B0-----:R-:W-:Y:S02]  /*1fa0*/  F2FP.F16.F32.PACK_AB R30, R103, R100 ;  /* 0x00000064671e723e */ /* 0x001fe400000000ff */
[----:B------:R-:W-:Y:S02]  /*1fb0*/  F2FP.F16.F32.PACK_AB R32, R41, R40 ;  /* 0x000000282920723e */ /* 0x000fe400000000ff */
[----:B------:R-:W-:Y:S02]  /*1fc0*/  F2FP.F16.F32.PACK_AB R34, R45, R44 ;  /* 0x0000002c2d22723e */ /* 0x000fe400000000ff */
[----:B------:R-:W-:-:S02]  /*1fd0*/  F2FP.F16.F32.PACK_AB R36, R49, R48 ;  /* 0x000000303124723e */ /* 0x000fc400000000ff */
[----:B------:R-:W-:Y:S02]  /*1fe0*/  F2FP.F16.F32.PACK_AB R38, R74, R53 ;  /* 0x000000354a26723e */ /* 0x000fe400000000ff */
[----:B------:R-:W-:Y:S02]  /*1ff0*/  F2FP.F16.F32.PACK_AB R25, R123, R102 ;  /* 0x000000667b19723e */ /* 0x000fe400000000ff */
[----:B------:R-:W-:Y:S02]  /*2000*/  F2FP.F16.F32.PACK_AB R27, R125, R104 ;  /* 0x000000687d1b723e */ /* 0x000fe400000000ff */
[----:B------:R-:W-:Y:S02]  /*2010*/  F2FP.F16.F32.PACK_AB R29, R108, R106 ;  /* 0x0000006a6c1d723e */ /* 0x000fe400000000ff */
[----:B------:R-:W-:Y:S02]  /*2020*/  F2FP.F16.F32.PACK_AB R31, R42, R110 ;  /* 0x0000006e2a1f723e */ /* 0x000fe400000000ff */
[----:B------:R-:W-:-:S02]  /*2030*/  F2FP.F16.F32.PACK_AB R33, R46, R43 ;  /* 0x0000002b2e21723e */ /* 0x000fc400000000ff */
[----:B------:R-:W-:Y:S02]  /*2040*/  F2FP.F16.F32.PACK_AB R35, R50, R47 ;  /* 0x0000002f3223723e */ /* 0x000fe400000000ff */
[----:B------:R-:W-:Y:S02]  /*2050*/  F2FP.F16.F32.PACK_AB R37, R112, R51 ;  /* 0x000000337025723e */ /* 0x000fe400000000ff */
[----:B------:R-:W-:Y:S01]  /*2060*/  F2FP.F16.F32.PACK_AB R39, R55, R54 ;  /* 0x000000363727723e */ /* 0x000fe200000000ff */
[----:B------:R-:W-:Y:S06]  /*2070*/  BAR.SYNC.DEFER_BLOCKING 0x0 ;  /* 0x0000000000007b1d */ /* 0x000fec0000010000 */
[----:B------:R-:W-:Y:S01]  /*2080*/  UMOV UR30, UR6 ;  /* 0x00000006001e7c82 */ /* 0x000fe20008000000 */
[----:B------:R-:W-:Y:S01]  /*2090*/  UMOV UR31, 0x40000040 ;  /* 0x40000040001f7882 */ /* 0x000fe20000000000 */
[----:B------:R-:W-:-:S06]  /*20a0*/  WARPGROUP.ARRIVE ;  /* 0x00000000000079c5 */ /* 0x000fcc0000000000 */
[----:B------:R-:W-:Y:S01]  /*20b0*/  HGMMA.64x32x16.F32 R56, R24, gdesc[UR28], R56 ;  /* 0x0060001c18387df0 */ /* 0x000fe20008700838 */
[----:B------:R-:W-:Y:S01]  /*20c0*/  FADD R123, R102, R123 ;  /* 0x0000007b667b7221 */ /* 0x000fe20000000000 */
[----:B------:R-:W-:-:S03]  /*20d0*/  FADD R97, R94, R97 ;  /* 0x000000615e617221 */ /* 0x000fc60000000000 */
[----:B------:R-:W-:Y:S01]  /*20e0*/  FADD R104, R104, R123 ;  /* 0x0000007b68687221 */ /* 0x000fe20000000000 */
[----:B------:R-:W-:Y:S01]  /*20f0*/  FADD R96, R96, R97 ;  /* 0x0000006160607221 */ /* 0x000fe20000000000 */
[----:B------:R-:W-:Y:S02]  /*2100*/  HGMMA.64x32x16.F32 R56, R28, gdesc[UR16], R56 ;  /* 0x006000101c387df0 */ /* 0x000fe40008700838 */
[----:B------:R-:W-:Y:S01]  /*2110*/  FADD R125, R125, R104 ;  /* 0x000000687d7d7221 */ /* 0x000fe20000000000 */
[----:B------:R-:W-:-:S03]  /*2120*/  FADD R99, R99, R96 ;  /* 0x0000006063637221 */ /* 0x000fc60000000000 */
        /* <DEDUP_REMOVED lines=13> */
[----:B------:R-:W-:Y:S01]  /*2200*/  HGMMA.64x32x16.F32 R56, R32, gdesc[UR20], R56 ;  /* 0x0060001420387df0 */ /* 0x000fe20008700838 */
[----:B------:R-:W-:Y:S02]  /*2210*/  FADD R44, R44, R41 ;  /* 0x000000292c2c7221 */ /* 0x000fe40000000000 */
[----:B------:R-:W-:Y:S02]  /*2220*/  FADD R50, R50, R47 ;  /* 0x0000002f32327221 */ /* 0x000fe40000000000 */
[----:B------:R-:W-:Y:S02]  /*2230*/  FADD R45, R45, R44 ;  /* 0x0000002c2d2d7221 */ /* 0x000fe40000000000 */
[----:B------:R-:W-:Y:S02]  /*2240*/  FADD R51, R51, R50 ;  /* 0x0000003233337221 */ /* 0x000fe40000000000 */
[----:B------:R-:W-:-:S02]  /*2250*/  FADD R48, R48, R45 ;  /* 0x0000002d30307221 */ /* 0x000fc40000000000 */
[----:B------:R-:W-:Y:S02]  /*2260*/  FADD R51, R112, R51 ;  /* 0x0000003370337221 */ /* 0x000fe40000000000 */
[----:B------:R-:W-:Y:S02]  /*2270*/  FADD R48, R49, R48 ;  /* 0x0000003031307221 */ /* 0x000fe40000000000 */
[----:B------:R-:W-:Y:S02]  /*2280*/  FADD R54, R54, R51 ;  /* 0x0000003336367221 */ /* 0x000fe40000000000 */
[----:B------:R-:W-:Y:S02]  /*2290*/  FADD R53, R53, R48 ;  /* 0x0000003035357221 */ /* 0x000fe40000000000 */
[----:B------:R-:W-:Y:S02]  /*22a0*/  FADD R54, R55, R54 ;  /* 0x0000003637367221 */ /* 0x000fe40000000000 */
[----:B------:R-:W-:-:S03]  /*22b0*/  FADD R53, R74, R53 ;  /* 0x000000354a357221 */ /* 0x000fc60000000000 */
[----:B------:R-:W0:Y:S04]  /*22c0*/  SHFL.BFLY PT, R41, R54, 0x2, 0x1f ;  /* 0x0c401f0036297f89 */ /* 0x000e2800000e0000 */
[----:B------:R-:W1:Y:S01]  /*22d0*/  SHFL.BFLY PT, R40, R53, 0x2, 0x1f ;  /* 0x0c401f0035287f89 */ /* 0x000e6200000e0000 */
[----:B------:R-:W-:Y:S01]  /*22e0*/  HGMMA.64x32x16.F32 R56, R36, gdesc[UR24], R56, gsb0 ;  /* 0x0060001824387df0 */ /* 0x000fe20008000838 */
[----:B0-----:R-:W-:Y:S01]  /*22f0*/  FADD R43, R54, R41 ;  /* 0x00000029362b7221 */ /* 0x001fe20000000000 */
[----:B-1----:R-:W-:-:S04]  /*2300*/  FADD R40, R53, R40 ;  /* 0x0000002835287221 */ /* 0x002fc80000000000 */
[----:B------:R-:W0:Y:S04]  /*2310*/  SHFL.BFLY PT, R44, R43, 0x1, 0x1f ;  /* 0x0c201f002b2c7f89 */ /* 0x000e2800000e0000 */
[----:B------:R-:W1:Y:S01]  /*2320*/  SHFL.BFLY PT, R41, R40, 0x1, 0x1f ;  /* 0x0c201f0028297f89 */ /* 0x000e6200000e0000 */
[----:B------:R-:W-:-:S06]  /*2330*/  UIADD3 UR4, UR4, 0x40, URZ ;  /* 0x0000004004047890 */ /* 0x000fcc000fffe03f */
[----:B------:R-:W-:Y:S01]  /*2340*/  ISETP.LE.AND P0, PT, R87, UR4, PT ;  /* 0x0000000457007c0c */ /* 0x000fe2000bf03270 */
[----:B------:R-:W-:Y:S01]  /*2350*/  IMAD R91, R73, 0x40, R91 ;  /* 0x00000040495b7824 */ /* 0x000fe200078e025b */
[----:B------:R-:W-:Y:S02]  /*2360*/  LEA R89, R75, R89, 0x6 ;  /* 0x000000594b597211 */ /* 0x000fe400078e30ff */
[----:B------:R-:W-:Y:S01]  /*2370*/  MOV R74, R95 ;  /* 0x0000005f004a7202 */ /* 0x000fe20000000f00 */
[----:B0-----:R-:W-:Y:S01]  /*2380*/  FADD R44, R43, R44 ;  /* 0x0000002c2b2c7221 */ /* 0x001fe20000000000 */
[----:B-1----:R-:W-:-:S03]  /*2390*/  FADD R42, R40, R41 ;  /* 0x00000029282a7221 */ /* 0x002fc60000000000 */
[----:B------:R-:W-:Y:S01]  /*23a0*/  FFMA R92, R93, R92, R44 ;  /* 0x0000005c5d5c7223 */ /* 0x000fe2000000002c */
[----:B------:R-:W-:Y:S01]  /*23b0*/  MOV R93, R52 ;  /* 0x00000034005d7202 */ /* 0x000fe20000000f00 */
[----:B------:R-:W-:Y:S01]  /*23c0*/  FFMA R90, R121, R90, R42 ;  /* 0x0000005a795a7223 */ /* 0x000fe2000000002a */
[----:B------:R-:W-:Y:S02]  /*23d0*/  WARPGROUP.DEPBAR.LE gsb0, 0x0 ;  /* 0x00008000000079c5 */ /* 0x000fe40000010000 */
[----:B------:R-:W-:Y:S05]  /*23e0*/  @!P0 BRA `(.L_x_1) ;  /* 0xffffffe800cc8947 */ /* 0x000fea000383ffff */
.L_x_0:
[----:B------:R-:W-:Y:S01]  /*23f0*/  FMUL R2, R71, 0.25 ;  /* 0x3e80000047027820 */ /* 0x000fe20000400000 */
[----:B------:R-:W-:Y:S01]  /*2400*/  FSETP.GT.AND P0, PT, |R92|, 8.50705917302346158658e+37, PT ;  /* 0x7e8000005c00780b */ /* 0x000fe20003f04200 */
[----:B-1----:R-:W-:Y:S01]  /*2410*/  FMUL R5, R62, 0.25 ;  /* 0x3e8000003e057820 */ /* 0x002fe20000400000 */
[----:B------:R-:W-:Y:S01]  /*2420*/  FSETP.GT.AND P1, PT, |R90|, 8.50705917302346158658e+37, PT ;  /* 0x7e8000005a00780b */ /* 0x000fe20003f24200 */
[----:B------:R-:W-:Y:S01]  /*2430*/  FMUL R3, R70, 0.25 ;  /* 0x3e80000046037820 */ /* 0x000fe20000400000 */
[----:B------:R-:W-:Y:S01]  /*2440*/  FSEL R10, R2, R71, P0 ;  /* 0x00000047020a7208 */ /* 0x000fe20000000000 */
[----:B------:R-:W-:Y:S01]  /*2450*/  FMUL R2, R63, 0.25 ;  /* 0x3e8000003f027820 */ /* 0x000fe20000400000 */
[----:B------:R-:W-:Y:S01]  /*2460*/  FSEL R62, R5, R62, P0 ;  /* 0x0000003e053e7208 */ /* 0x000fe20000000000 */
[----:B------:R-:W-:Y:S01]  /*2470*/  FMUL R5, R58, 0.25 ;  /* 0x3e8000003a057820 */ /* 0x000fe20000400000 */
[----:B------:R-:W-:Y:S01]  /*2480*/  FMUL R4, R67, 0.25 ;  /* 0x3e80000043047820 */ /* 0x000fe20000400000 */
[----:B------:R-:W-:Y:S01]  /*2490*/  FSEL R70, R3, R70, P0 ;  /* 0x0000004603467208 */ /* 0x000fe20000000000 */
        /* <DEDUP_REMOVED lines=10> */
[----:B------:R-:W0:Y:S01]  /*2540*/  LDC R12, c[0x0][0x278] ;  /* 0x00009e00ff0c7b82 */ /* 0x000e220000000800 */
[----:B------:R-:W-:Y:S01]  /*2550*/  LOP3.LUT R5, R0, 0x7, RZ, 0xc0, !PT ;  /* 0x0000000700057812 */ /* 0x000fe200078ec0ff */
[----:B------:R-:W-:Y:S01]  /*2560*/  ULDC.64 UR6, c[0x0][0x270] ;  /* 0x00009c0000067ab9 */ /* 0x000fe20000000a00 */
[----:B------:R-:W-:Y:S01]  /*2570*/  FSEL R61, R2, R61, P1 ;  /* 0x0000003d023d7208 */ /* 0x000fe20000800000 */
[----:B------:R-:W-:Y:S01]  /*2580*/  IMAD.SHL.U32 R2, R0, 0x8, RZ ;  /* 0x0000000800027824 */ /* 0x000fe200078e00ff */
[----:B------:R-:W-:Y:S01]  /*2590*/  LEA R6, R5, UR14, 0x4 ;  /* 0x0000000e05067c11 */ /* 0x000fe2000f8e20ff */
[----:B------:R-:W-:Y:S01]  /*25a0*/  UIMAD UR6, UR5, UR6, URZ ;  /* 0x00000006050672a4 */ /* 0x000fe2000f8e023f */
[----:B------:R-:W-:Y:S01]  /*25b0*/  FSEL R66, R3, R66, P0 ;  /* 0x0000004203427208 */ /* 0x000fe20000000000 */
[----:B------:R-:W-:Y:S01]  /*25c0*/  FMUL R3, R68, 0.25 ;  /* 0x3e80000044037820 */ /* 0x000fe20000400000 */
[----:B------:R-:W-:Y:S01]  /*25d0*/  LOP3.LUT R8, R0, 0x8, RZ, 0xc0, !PT ;  /* 0x0000000800087812 */ /* 0x000fe200078ec0ff */
[----:B------:R-:W-:Y:S01]  /*25e0*/  IMAD R7, R5, -0x8, R6 ;  /* 0xfffffff805077824 */ /* 0x000fe200078e0206 */
[----:B------:R-:W-:Y:S01]  /*25f0*/  LOP3.LUT R2, R2, 0x780, RZ, 0xc0, !PT ;  /* 0x0000078002027812 */ /* 0x000fe200078ec0ff */
[----:B------:R-:W1:Y:S01]  /*2600*/  LDC.64 R50, c[0x0][0x228] ;  /* 0x00008a00ff327b82 */ /* 0x000e620000000a00 */
[----:B------:R-:W-:Y:S01]  /*2610*/  LEA R5, R8, R6, 0x8 ;  /* 0x0000000608057211 */ /* 0x000fe200078e40ff */
[----:B------:R-:W-:Y:S01]  /*2620*/  USHF.L.U32 UR4, UR6, 0x1, URZ ;  /* 0x0000000106047899 */ /* 0x000fe2000800063f */
[----:B------:R-:W-:Y:S01]  /*2630*/  FSEL R24, R4, R59, P0 ;  /* 0x0000003b04187208 */ /* 0x000fe20000000000 */
[----:B------:R-:W-:Y:S01]  /*2640*/  FMUL R4, R65, 0.25 ;  /* 0x3e80000041047820 */ /* 0x000fe20000400000 */
[----:B------:R-:W-:Y:S01]  /*2650*/  FSEL R15, R3, R68, P1 ;  /* 0x00000044030f7208 */ /* 0x000fe20000800000 */
[----:B------:R-:W-:Y:S01]  /*2660*/  FMUL R3, R60, 0.25 ;  /* 0x3e8000003c037820 */ /* 0x000fe20000400000 */
[----:B------:R-:W-:-:S02]  /*2670*/  IMAD.IADD R14, R2, 0x1, R5 ;  /* 0x00000001020e7824 */ /* 0x000fc400078e0205 */
[----:B------:R-:W-:Y:S01]  /*2680*/  FMUL R2, R90, 8388608 ;  /* 0x4b0000005a027820 */ /* 0x000fe20000400000 */
[----:B------:R-:W-:Y:S01]  /*2690*/  FSEL R65, R4, R65, P1 ;  /* 0x0000004104417208 */ /* 0x000fe20000800000 */
[----:B------:R-:W-:Y:S01]  /*26a0*/  FMUL R4, R57, 0.25 ;  /* 0x3e80000039047820 */ /* 0x000fe20000400000 */
[----:B------:R-:W-:Y:S01]  /*26b0*/  BAR.SYNC.DEFER_BLOCKING 0x0 ;  /* 0x0000000000007b1d */ /* 0x000fe20000010000 */
[----:B------:R-:W-:Y:S02]  /*26c0*/  FSETP.GEU.AND P2, PT, R90, 1.175494350822287508e-38, PT ;  /* 0x008000005a00780b */ /* 0x000fe40003f4e000 */
[----:B------:R-:W-:Y:S01]  /*26d0*/  FSEL R25, R3, R60, P1 ;  /* 0x0000003c03197208 */ /* 0x000fe20000800000 */
[----:B------:R-:W-:Y:S01]  /*26e0*/  FMUL R3, R56, 0.25 ;  /* 0x3e80000038037820 */ /* 0x000fe20000400000 */
[----:B------:R-:W-:Y:S02]  /*26f0*/  FSEL R26, R2, R90, !P2 ;  /* 0x0000005a021a7208 */ /* 0x000fe40005000000 */
[----:B------:R-:W-:-:S02]  /*2700*/  FSETP.GEU.AND P4, PT, |R92|, 1.175494350822287508e-38, PT ;  /* 0x008000005c00780b */ /* 0x000fc40003f8e200 */
[----:B------:R-:W-:Y:S02]  /*2710*/  FSEL R57, R4, R57, P1 ;  /* 0x0000003904397208 */ /* 0x000fe40000800000 */
[----:B------:R-:W-:Y:S02]  /*2720*/  SHF.L.U32 R4, R0, 0x2, RZ ;  /* 0x0000000200047819 */ /* 0x000fe400000006ff */
[----:B------:R-:W-:Y:S01]  /*2730*/  FSEL R31, R3, R56, P1 ;  /* 0x00000038031f7208 */ /* 0x000fe20000800000 */
[----:B------:R-:W-:Y:S01]  /*2740*/  FMUL R3, R92, 8388608 ;  /* 0x4b0000005c037820 */ /* 0x000fe20000400000 */
[----:B------:R-:W-:Y:S02]  /*2750*/  IADD3 R2, R26, -0x3f3504f3, RZ ;  /* 0xc0cafb0d1a027810 */ /* 0x000fe40007ffe0ff */
[----:B------:R-:W-:Y:S02]  /*2760*/  FSETP.GEU.AND P3, PT, R92, 1.175494350822287508e-38, PT ;  /* 0x008000005c00780b */ /* 0x000fe40003f6e000 */
[----:B------:R-:W-:Y:S01]  /*2770*/  LOP3.LUT R4, R4, 0x1c0, RZ, 0xc0, !PT ;  /* 0x000001c004047812 */ /* 0x000fe200078ec0ff */
[----:B------:R-:W-:Y:S01]  /*2780*/  @!P4 FMUL R10, R10, 16777216 ;  /* 0x4b8000000a0ac820 */ /* 0x000fe20000400000 */
[----:B------:R-:W-:Y:S01]  /*2790*/  LOP3.LUT R5, R2, 0xff800000, RZ, 0xc0, !PT ;  /* 0xff80000002057812 */ /* 0x000fe200078ec0ff */
[----:B------:R-:W-:Y:S01]  /*27a0*/  @!P4 FMUL R70, R70, 16777216 ;  /* 0x4b8000004646c820 */ /* 0x000fe20000400000 */
[----:B------:R-:W-:Y:S01]  /*27b0*/  FSEL R28, R3, R92, !P3 ;  /* 0x0000005c031c7208 */ /* 0x000fe20005800000 */
[----:B------:R-:W-:Y:S01]  /*27c0*/  @P0 FMUL R92, R92, 0.25 ;  /* 0x3e8000005c5c0820 */ /* 0x000fe20000400000 */
[----:B------:R-:W-:Y:S01]  /*27d0*/  IADD3 R13, R4, R7, RZ ;  /* 0x00000007040d7210 */ /* 0x000fe20007ffe0ff */
[----:B------:R-:W-:Y:S01]  /*27e0*/  @!P4 FMUL R18, R18, 16777216 ;  /* 0x4b8000001212c820 */ /* 0x000fe20000400000 */
[----:B------:R-:W-:Y:S01]  /*27f0*/  FSEL R4, RZ, -23, P2 ;  /* 0xc1b80000ff047808 */ /* 0x000fe20001000000 */
[----:B------:R-:W-:Y:S01]  /*2800*/  @!P4 FMUL R92, R92, 16777216 ;  /* 0x4b8000005c5cc820 */ /* 0x000fe20000400000 */
[----:B------:R-:W-:Y:S01]  /*2810*/  I2FP.F32.S32 R7, R5 ;  /* 0x0000000500077245 */ /* 0x000fe20000201400 */
[----:B------:R-:W-:Y:S01]  /*2820*/  VIADD R3, R28, 0xc0cafb0d ;  /* 0xc0cafb0d1c037836 */ /* 0x000fe20000000000 */
[----:B------:R-:W-:Y:S01]  /*2830*/  SHF.R.U32.HI R17, RZ, 0x7, R0 ;  /* 0x00000007ff117819 */ /* 0x000fe20000011600 */
[----:B------:R-:W-:Y:S01]  /*2840*/  IMAD.IADD R5, R26, 0x1, -R5 ;  /* 0x000000011a057824 */ /* 0x000fe200078e0a05 */
[----:B------:R-:W-:Y:S01]  /*2850*/  LEA.HI R2, R8, R13, RZ, 0x1f ;  /* 0x0000000d08027211 */ /* 0x000fe200078ff8ff */
[----:B------:R-:W-:Y:S01]  /*2860*/  FFMA.FTZ R8, R7, 1.1920928955078125e-07, R4 ;  /* 0x3400000007087823 */ /* 0x000fe20000010004 */
[----:B------:R-:W-:Y:S01]  /*2870*/  SGXT.U32 R17, R17, 0x1 ;  /* 0x000000011111781a */ /* 0x000fe20000000000 */
[----:B------:R-:W2:Y:S01]  /*2880*/  MUFU.RCP R7, R92 ;  /* 0x0000005c00077308 */ /* 0x000ea20000001000 */
[----:B------:R-:W-:Y:S01]  /*2890*/  LOP3.LUT R9, R3, 0xff800000, RZ, 0xc0, !PT ;  /* 0xff80000003097812 */ /* 0x000fe200078ec0ff */
[----:B------:R-:W-:Y:S01]  /*28a0*/  FADD R5, R5, -1 ;  /* 0xbf80000005057421 */ /* 0x000fe20000000000 */
[----:B------:R-:W-:Y:S01]  /*28b0*/  @!P4 FMUL R66, R66, 16777216 ;  /* 0x4b8000004242c820 */ /* 0x000fe20000400000 */
[----:B0-----:R-:W-:Y:S01]  /*28c0*/  IMAD R3, R17, R12, RZ ;  /* 0x0000000c11037224 */ /* 0x001fe200078e02ff */
[----:B------:R-:W-:Y:S01]  /*28d0*/  MOV R17, 0x3dc6b27f ;  /* 0x3dc6b27f00117802 */ /* 0x000fe20000000f00 */
[----:B------:R-:W-:Y:S01]  /*28e0*/  @!P4 FMUL R20, R20, 16777216 ;  /* 0x4b8000001414c820 */ /* 0x000fe20000400000 */
[-C--:B------:R-:W-:Y:S01]  /*28f0*/  I2FP.F32.S32 R11, R9.reuse ;  /* 0x00000009000b7245 */ /* 0x080fe20000201400 */
[----:B------:R-:W-:Y:S01]  /*2900*/  @!P4 FMUL R62, R62, 16777216 ;  /* 0x4b8000003e3ec820 */ /* 0x000fe20000400000 */
[----:B------:R-:W-:Y:S01]  /*2910*/  IADD3 R9, R28, -R9, RZ ;  /* 0x800000091c097210 */ /* 0x000fe20007ffe0ff */
[CC--:B------:R-:W-:Y:S01]  /*2920*/  FFMA.FTZ R4, R5.reuse, R17.reuse, -0.16845393180847167969 ;  /* 0xbe2c7f3005047423 */ /* 0x0c0fe20000010011 */
[----:B------:R-:W-:Y:S01]  /*2930*/  @!P4 FMUL R24, R24, 16777216 ;  /* 0x4b8000001818c820 */ /* 0x000fe20000400000 */
[----:B------:R-:W-:Y:S01]  /*2940*/  @!P4 FMUL R58, R58, 16777216 ;  /* 0x4b8000003a3ac820 */ /* 0x000fe20000400000 */
[C---:B------:R-:W-:Y:S01]  /*2950*/  FSETP.GEU.AND P0, PT, |R90|.reuse, 1.175494350822287508e-38, PT ;  /* 0x008000005a00780b */ /* 0x040fe20003f0e200 */
[----:B------:R-:W-:Y:S01]  /*2960*/  FFMA.FTZ R4, R5, R4, 0.1716887056827545166 ;  /* 0x3e2fcf2a05047423 */ /* 0x000fe20000010004 */
[----:B------:R-:W-:Y:S01]  /*2970*/  @P1 FMUL R90, R90, 0.25 ;  /* 0x3e8000005a5a1820 */ /* 0x000fe20000400000 */
[----:B------:R-:W-:Y:S01]  /*2980*/  FSEL R6, RZ, -23, P3 ;  /* 0xc1b80000ff067808 */ /* 0x000fe20001800000 */
[----:B--2---:R-:W-:Y:S01]  /*2990*/  FMUL R16, R7, R10 ;  /* 0x0000000a07107220 */ /* 0x004fe20000400000 */
[----:B------:R-:W-:Y:S01]  /*29a0*/  FADD R10, R9, -1 ;  /* 0xbf800000090a7421 */ /* 0x000fe20000000000 */
[C---:B------:R-:W-:Y:S01]  /*29b0*/  FMUL R70, R7.reuse, R70 ;  /* 0x0000004607467220 */ /* 0x040fe20000400000 */
[C---:B------:R-:W-:Y:S01]  /*29c0*/  FMUL R19, R7.reuse, R18 ;  /* 0x0000001207137220 */ /* 0x040fe20000400000 */
[C---:B------:R-:W-:Y:S01]  /*29d0*/  FMUL R21, R7.reuse, R66 ;  /* 0x0000004207157220 */ /* 0x040fe20000400000 */
[C---:B------:R-:W-:Y:S01]  /*29e0*/  FMUL R22, R7.reuse, R20 ;  /* 0x0000001407167220 */ /* 0x040fe20000400000 */
[C---:B------:R-:W-:Y:S01]  /*29f0*/  FMUL R62, R7.reuse, R62 ;  /* 0x0000003e073e7220 */ /* 0x040fe20000400000 */
[C---:B------:R-:W-:Y:S01]  /*2a00*/  FMUL R27, R7.reuse, R24 ;  /* 0x00000018071b7220 */ /* 0x040fe20000400000 */
[----:B------:R-:W-:Y:S01]  /*2a10*/  FMUL R29, R7, R58 ;  /* 0x0000003a071d7220 */ /* 0x000fe20000400000 */
[----:B------:R-:W-:Y:S01]  /*2a20*/  FFMA.FTZ R4, R5, R4, -0.17900948226451873779 ;  /* 0xbe374e4305047423 */ /* 0x000fe20000010004 */
[----:B------:R-:W-:Y:S01]  /*2a30*/  FFMA.FTZ R7, R10, R17, -0.16845393180847167969 ;  /* 0xbe2c7f300a077423 */ /* 0x000fe20000010011 */
[----:B------:R-:W-:Y:S01]  /*2a40*/  @!P0 FMUL R90, R90, 16777216 ;  /* 0x4b8000005a5a8820 */ /* 0x000fe20000400000 */
[----:B------:R-:W-:Y:S01]  /*2a50*/  FFMA.FTZ R11, R11, 1.1920928955078125e-07, R6 ;  /* 0x340000000b0b7823 */ /* 0x000fe20000010006 */
[----:B------:R-:W-:Y:S01]  /*2a60*/  FFMA.FTZ R4, R5, R4, 0.20512372255325317383 ;  /* 0x3e520bf405047423 */ /* 0x000fe20000010004 */
[C---:B------:R-:W-:Y:S01]  /*2a70*/  FFMA.FTZ R7, R10.reuse, R7, 0.1716887056827545166 ;  /* 0x3e2fcf2a0a077423 */ /* 0x040fe20000010007 */
[----:B------:R-:W0:Y:S01]  /*2a80*/  MUFU.RCP R6, R90 ;  /* 0x0000005a00067308 */ /* 0x000e220000001000 */
[----:B------:R-:W-:Y:S01]  /*2a90*/  @!P0 FMUL R69, R69, 16777216 ;  /* 0x4b80000045458820 */ /* 0x000fe20000400000 */
[----:B------:R-:W-:Y:S01]  /*2aa0*/  FFMA.FTZ R4, R5, R4, -0.24046532809734344482 ;  /* 0xbe763c8b05047423 */ /* 0x000fe20000010004 */
[C---:B------:R-:W-:Y:S01]  /*2ab0*/  FFMA.FTZ R7, R10.reuse, R7, -0.17900948226451873779 ;  /* 0xbe374e430a077423 */ /* 0x040fe20000010007 */
[----:B------:R-:W-:Y:S01]  /*2ac0*/  @!P0 FMUL R15, R15, 16777216 ;  /* 0x4b8000000f0f8820 */ /* 0x000fe20000400000 */
[----:B------:R-:W-:Y:S01]  /*2ad0*/  @!P0 FMUL R65, R65, 16777216 ;  /* 0x4b80000041418820 */ /* 0x000fe20000400000 */
[----:B------:R-:W-:Y:S01]  /*2ae0*/  FFMA.FTZ R4, R5, R4, 0.28857114911079406738 ;  /* 0x3e93bf9905047423 */ /* 0x000fe20000010004 */
[C---:B------:R-:W-:Y:S01]  /*2af0*/  FFMA.FTZ R7, R10.reuse, R7, 0.20512372255325317383 ;  /* 0x3e520bf40a077423 */ /* 0x040fe20000010007 */
[----:B------:R-:W-:Y:S01]  /*2b00*/  @!P0 FMUL R23, R23, 16777216 ;  /* 0x4b80000017178820 */ /* 0x000fe20000400000 */
[----:B------:R-:W-:Y:S01]  /*2b10*/  @!P0 FMUL R61, R61, 16777216 ;  /* 0x4b8000003d3d8820 */ /* 0x000fe20000400000 */
[----:B------:R-:W-:Y:S01]  /*2b20*/  FFMA.FTZ R4, R5, R4, -0.36067417263984680176 ;  /* 0xbeb8aa4905047423 */ /* 0x000fe20000010004 */
[C---:B------:R-:W-:Y:S01]  /*2b30*/  FFMA.FTZ R7, R10.reuse, R7, -0.24046532809734344482 ;  /* 0xbe763c8b0a077423 */ /* 0x040fe20000010007 */
[----:B------:R-:W-:Y:S01]  /*2b40*/  @!P0 FMUL R25, R25, 16777216 ;  /* 0x4b80000019198820 */ /* 0x000fe20000400000 */
[----:B------:R-:W-:Y:S01]  /*2b50*/  @!P0 FMUL R31, R31, 16777216 ;  /* 0x4b8000001f1f8820 */ /* 0x000fe20000400000 */
[----:B------:R-:W-:Y:S01]  /*2b60*/  FFMA.FTZ R4, R5, R4, 0.48089820146560668945 ;  /* 0x3ef6384a05047423 */ /* 0x000fe20000010004 */
[----:B------:R-:W-:Y:S01]  /*2b70*/  FFMA.FTZ R7, R10, R7, 0.28857114911079406738 ;  /* 0x3e93bf990a077423 */ /* 0x000fe20000010007 */
[----:B------:R-:W-:Y:S01]  /*2b80*/  @!P0 FMUL R57, R57, 16777216 ;  /* 0x4b80000039398820 */ /* 0x000fe20000400000 */
[----:B0-----:R-:W-:Y:S01]  /*2b90*/  FMUL R69, R6, R69 ;  /* 0x0000004506457220 */ /* 0x001fe20000400000 */
[C---:B------:R-:W-:Y:S01]  /*2ba0*/  FFMA.FTZ R4, R5.reuse, R4, -0.72134751081466674805 ;  /* 0xbf38aa3b05047423 */ /* 0x040fe20000010004 */
[----:B------:R-:W-:Y:S01]  /*2bb0*/  FFMA.FTZ R7, R10, R7, -0.36067417263984680176 ;  /* 0xbeb8aa490a077423 */ /* 0x000fe20000010007 */
[C---:B------:R-:W-:Y:S01]  /*2bc0*/  FMUL R17, R6.reuse, R15 ;  /* 0x0000000f06117220 */ /* 0x040fe20000400000 */
[----:B------:R-:W-:Y:S01]  /*2bd0*/  FMUL R18, R6, R65 ;  /* 0x0000004106127220 */ /* 0x000fe20000400000 */
[C---:B------:R-:W-:Y:S01]  /*2be0*/  FMUL R4, R5.reuse, R4 ;  /* 0x0000000405047220 */ /* 0x040fe20000400000 */
[----:B------:R-:W-:Y:S01]  /*2bf0*/  FFMA.FTZ R7, R10, R7, 0.48089820146560668945 ;  /* 0x3ef6384a0a077423 */ /* 0x000fe20000010007 */
[C---:B------:R-:W-:Y:S01]  /*2c00*/  FMUL R20, R6.reuse, R23 ;  /* 0x0000001706147220 */ /* 0x040fe20000400000 */
[C---:B------:R-:W-:Y:S01]  /*2c10*/  FMUL R61, R6.reuse, R61 ;  /* 0x0000003d063d7220 */ /* 0x040fe20000400000 */
[C---:B------:R-:W-:Y:S01]  /*2c20*/  FMUL R25, R6.reuse, R25 ;  /* 0x0000001906197220 */ /* 0x040fe20000400000 */
[C---:B------:R-:W-:Y:S01]  /*2c30*/  FMUL R24, R6.reuse, R31 ;  /* 0x0000001f06187220 */ /* 0x040fe20000400000 */
[C---:B------:R-:W-:Y:S01]  /*2c40*/  FMUL R4, R5.reuse, R4 ;  /* 0x0000000405047220 */ /* 0x040fe20000400000 */
[----:B------:R-:W-:Y:S01]  /*2c50*/  FMUL R6, R6, R57 ;  /* 0x0000003906067220 */ /* 0x000fe20000400000 */
[----:B------:R-:W-:Y:S01]  /*2c60*/  FFMA.FTZ R7, R10, R7, -0.72134751081466674805 ;  /* 0xbf38aa3b0a077423 */ /* 0x000fe20000010007 */
[----:B------:R-:W-:Y:S01]  /*2c70*/  ISETP.GE.U32.AND P2, PT, R28, 0x7f800000, PT ;  /* 0x7f8000001c00780c */ /* 0x000fe20003f46070 */
[----:B------:R-:W-:Y:S01]  /*2c80*/  FFMA.FTZ R9, R5, 1.4426950216293334961, R4 ;  /* 0x3fb8aa3b05097823 */ /* 0x000fe20000010004 */
[----:B------:R-:W-:Y:S01]  /*2c90*/  F2FP.F16.F32.PACK_AB R4, R25, R24 ;  /* 0x000000181904723e */ /* 0x000fe200000000ff */
[----:B------:R-:W-:Y:S01]  /*2ca0*/  FMUL R15, R10, R7 ;  /* 0x000000070a0f7220 */ /* 0x000fe20000400000 */
[----:B------:R-:W-:Y:S01]  /*2cb0*/  F2FP.F16.F32.PACK_AB R5, R61, R6 ;  /* 0x000000063d05723e */ /* 0x000fe200000000ff */
[----:B------:R-:W-:Y:S01]  /*2cc0*/  FADD R44, R8, R9 ;  /* 0x00000009082c7221 */ /* 0x000fe20000000000 */
[----:B------:R-:W-:Y:S01]  /*2cd0*/  F2FP.F16.F32.PACK_AB R6, R62, R29 ;  /* 0x0000001d3e06723e */ /* 0x000fe200000000ff */
[----:B------:R-:W-:Y:S01]  /*2ce0*/  FMUL R15, R10, R15 ;  /* 0x0000000f0a0f7220 */ /* 0x000fe20000400000 */
[----:B------:R-:W-:-:S02]  /*2cf0*/  F2FP.F16.F32.PACK_AB R7, R22, R27 ;  /* 0x0000001b1607723e */ /* 0x000fc400000000ff */
[----:B------:R-:W-:Y:S01]  /*2d00*/  LOP3.LUT R40, R0, 0xff, RZ, 0xc0, !PT ;  /* 0x000000ff00287812 */ /* 0x000fe200078ec0ff */
[----:B------:R-:W-:Y:S01]  /*2d10*/  FFMA.FTZ R10, R10, 1.4426950216293334961, R15 ;  /* 0x3fb8aa3b0a0a7823 */ /* 0x000fe2000001000f */
[----:B------:R-:W-:Y:S01]  /*2d20*/  IMAD R15, R86, UR7, RZ ;  /* 0x00000007560f7c24 */ /* 0x000fe2000f8e02ff */
[----:B------:R0:W-:Y:S01]  /*2d30*/  STSM.16.M88.4 [R14], R4 ;  /* 0x000000040e007844 */ /* 0x0001e20000000200 */
[----:B------:R-:W-:Y:S01]  /*2d40*/  LEA R40, R40, UR14, 0x4 ;  /* 0x0000000e28287c11 */ /* 0x000fe2000f8e20ff */
[----:B------:R-:W-:Y:S01]  /*2d50*/  FADD R45, R11, R10 ;  /* 0x0000000a0b2d7221 */ /* 0x000fe20000000000 */
[----:B------:R-:W-:Y:S01]  /*2d60*/  ISETP.GE.U32.AND P1, PT, R26, 0x7f800000, PT ;  /* 0x7f8000001a00780c */ /* 0x000fe20003f26070 */
[----:B------:R-:W-:Y:S01]  /*2d70*/  UIMAD.WIDE UR6, UR6, 0x2, URZ ;  /* 0x00000002060678a5 */ /* 0x000fe2000f8e023f */
[----:B------:R-:W-:Y:S02]  /*2d80*/  LEA R13, R12, R3, 0x1 ;  /* 0x000000030c0d7211 */ /* 0x000fe400078e08ff */
[----:B------:R-:W-:-:S02]  /*2d90*/  F2FP.F16.F32.PACK_AB R9, R69, R18 ;  /* 0x000000124509723e */ /* 0x000fc400000000ff */
[----:B------:R-:W-:Y:S02]  /*2da0*/  LEA R33, R12, R13, 0x1 ;  /* 0x0000000d0c217211 */ /* 0x000fe400078e08ff */
[----:B------:R-:W-:Y:S02]  /*2db0*/  F2FP.F16.F32.PACK_AB R10, R70, R21 ;  /* 0x00000015460a723e */ /* 0x000fe400000000ff */
[----:B------:R-:W-:Y:S01]  /*2dc0*/  F2FP.F16.F32.PACK_AB R11, R16, R19 ;  /* 0x00000013100b723e */ /* 0x000fe200000000ff */
[----:B------:R-:W-:Y:S01]  /*2dd0*/  IMAD R35, R12, 0x2, R33 ;  /* 0x000000020c237824 */ /* 0x000fe200078e0221 */
[----:B------:R-:W-:Y:S01]  /*2de0*/  BAR.SYNC.DEFER_BLOCKING 0x0 ;  /* 0x0000000000007b1d */ /* 0x000fe20000010000 */
[----:B0-----:R-:W-:Y:S01]  /*2df0*/  @P2 IMAD.MOV.U32 R7, RZ, RZ, 0x7f800000 ;  /* 0x7f800000ff072424 */ /* 0x001fe200078e00ff */
[C---:B------:R-:W-:Y:S01]  /*2e00*/  SHF.L.U32 R5, R15.reuse, 0x1, RZ ;  /* 0x000000010f057819 */ /* 0x040fe200000006ff */
[----:B------:R-:W-:Y:S01]  /*2e10*/  IMAD.HI R16, R15, 0x2, RZ ;  /* 0x000000020f107827 */ /* 0x000fe200078e02ff */
[----:B------:R-:W-:-:S03]  /*2e20*/  @P1 MOV R8, 0x7f800000 ;  /* 0x7f80000000081802 */ /* 0x000fc60000000f00 */
[----:B------:R-:W-:Y:S01]  /*2e30*/  @P2 FFMA.FTZ R45, R28, R7, +INF ;  /* 0x7f8000001c2d2423 */ /* 0x000fe20000010007 */
[----:B-1----:R-:W-:Y:S01]  /*2e40*/  IADD3 R42, P2, P3, R5, UR4, R50 ;  /* 0x00000004052a7c10 */ /* 0x002fe2000fb5e032 */
[----:B------:R-:W-:Y:S01]  /*2e50*/  ULDC UR4, c[0x0][0x27c] ;  /* 0x00009f0000047ab9 */ /* 0x000fe20000000800 */
[----:B------:R-:W-:Y:S01]  /*2e60*/  LEA R23, R12, R35, 0x1 ;  /* 0x000000230c177211 */ /* 0x000fe200078e08ff */
[----:B------:R-:W-:Y:S01]  /*2e70*/  @P1 FFMA.FTZ R44, R26, R8, +INF ;  /* 0x7f8000001a2c1423 */ /* 0x000fe20000010008 */
[----:B------:R-:W-:Y:S01]  /*2e80*/  F2FP.F16.F32.PACK_AB R8, R17, R20 ;  /* 0x000000141108723e */ /* 0x000fe200000000ff */
[----:B------:R-:W-:Y:S01]  /*2e90*/  UIMAD UR5, UR5, UR4, URZ ;  /* 0x00000004050572a4 */ /* 0x000fe2000f8e023f */
[----:B------:R-:W-:Y:S02]  /*2ea0*/  LEA R25, R12, R23, 0x1 ;  /* 0x000000170c197211 */ /* 0x000fe400078e08ff */
[----:B------:R-:W-:Y:S01]  /*2eb0*/  IADD3.X R48, R16, UR7, R51, P2, P3 ;  /* 0x0000000710307c10 */ /* 0x000fe200097e6433 */
[----:B------:R-:W-:Y:S01]  /*2ec0*/  USHF.L.U32 UR6, UR5, 0x2, URZ ;  /* 0x0000000205067899 */ /* 0x000fe2000800063f */
[-C--:B------:R-:W-:Y:S01]  /*2ed0*/  LEA R16, P6, R3, R42.reuse, 0x1 ;  /* 0x0000002a03107211 */ /* 0x080fe200078c08ff */
[----:B------:R-:W-:Y:S01]  /*2ee0*/  IMAD R27, R12, 0x2, R25 ;  /* 0x000000020c1b7824 */ /* 0x000fe200078e0219 */
[----:B------:R-:W-:Y:S01]  /*2ef0*/  LEA R18, P2, R33, R42, 0x1 ;  /* 0x0000002a21127211 */ /* 0x000fe200078408ff */
[----:B------:R-:W-:Y:S01]  /*2f00*/  UIMAD.WIDE UR4, UR5, 0x4, URZ ;  /* 0x00000004050478a5 */ /* 0x000fe2000f8e023f */
[----:B------:R-:W-:-:S02]  /*2f10*/  LEA.HI.X.SX32 R17, R3, R48, 0x1, P6 ;  /* 0x0000003003117211 */ /* 0x000fc400030f0eff */
[C---:B------:R-:W-:Y:S01]  /*2f20*/  LEA R29, R12.reuse, R27, 0x1 ;  /* 0x0000001b0c1d7211 */ /* 0x040fe200078e08ff */
[----:B------:R-:W0:Y:S01]  /*2f30*/  LDS.128 R4, [R40] ;  /* 0x0000000028047984 */ /* 0x000e220000000c00 */
[-C--:B------:R-:W-:Y:S02]  /*2f40*/  LEA R20, P4, R35, R42.reuse, 0x1 ;  /* 0x0000002a23147211 */ /* 0x080fe400078808ff */
[C---:B------:R-:W-:Y:S01]  /*2f50*/  LEA R31, R12.reuse, R29, 0x1 ;  /* 0x0000001d0c1f7211 */ /* 0x040fe200078e08ff */
[----:B------:R-:W-:Y:S01]  /*2f60*/  BAR.SYNC.DEFER_BLOCKING 0x0 ;  /* 0x0000000000007b1d */ /* 0x000fe20000010000 */
[-C--:B------:R-:W-:Y:S02]  /*2f70*/  LEA R22, P3, R23, R42.reuse, 0x1 ;  /* 0x0000002a17167211 */ /* 0x080fe400078608ff */
[----:B------:R-:W-:Y:S01]  /*2f80*/  LEA R24, P6, R25, R42, 0x1 ;  /* 0x0000002a19187211 */ /* 0x000fe200078c08ff */
[----:B------:R-:W-:Y:S01]  /*2f90*/  IMAD R37, R12, 0x2, R31 ;  /* 0x000000020c257824 */ /* 0x000fe200078e021f */
[----:B------:R-:W-:-:S02]  /*2fa0*/  LEA.HI.X.SX32 R19, R33, R48, 0x1, P2 ;  /* 0x0000003021137211 */ /* 0x000fc400010f0eff */
[----:B------:R-:W-:Y:S02]  /*2fb0*/  FSETP.NEU.AND P0, PT, R26, RZ, PT ;  /* 0x000000ff1a00720b */ /* 0x000fe40003f0d000 */
[----:B------:R-:W-:Y:S02]  /*2fc0*/  LEA R39, R12, R37, 0x1 ;  /* 0x000000250c277211 */ /* 0x000fe400078e08ff */
[----:B------:R-:W-:Y:S02]  /*2fd0*/  FSETP.NEU.AND P1, PT, R28, RZ, PT ;  /* 0x000000ff1c00720b */ /* 0x000fe40003f2d000 */
[C---:B------:R-:W-:Y:S02]  /*2fe0*/  LEA R41, R12.reuse, R39, 0x1 ;  /* 0x000000270c297211 */ /* 0x040fe400078e08ff */
[----:B------:R-:W-:Y:S02]  /*2ff0*/  LEA R26, P2, R29, R42, 0x1 ;  /* 0x0000002a1d1a7211 */ /* 0x000fe400078408ff */
[----:B------:R-:W-:Y:S01]  /*3000*/  LEA.HI.X.SX32 R21, R35, R48, 0x1, P4 ;  /* 0x0000003023157211 */ /* 0x000fe200020f0eff */
[----:B------:R-:W-:Y:S01]  /*3010*/  IMAD R43, R12, 0x2, R41 ;  /* 0x000000020c2b7824 */ /* 0x000fe200078e0229 */
[----:B------:R-:W-:-:S02]  /*3020*/  LEA R28, P4, R31, R42, 0x1 ;  /* 0x0000002a1f1c7211 */ /* 0x000fc400078808ff */
[----:B------:R-:W-:Y:S02]  /*3030*/  LEA.HI.X.SX32 R23, R23, R48, 0x1, P3 ;  /* 0x0000003017177211 */ /* 0x000fe400018f0eff */
[C---:B------:R-:W-:Y:S01]  /*3040*/  LEA R47, R12.reuse, R43, 0x1 ;  /* 0x0000002b0c2f7211 */ /* 0x040fe200078e08ff */
[----:B------:R1:W-:Y:S01]  /*3050*/  STSM.16.M88.4 [R14], R8 ;  /* 0x000000080e007844 */ /* 0x0003e20000000200 */
[----:B------:R-:W-:Y:S02]  /*3060*/  BAR.SYNC.DEFER_BLOCKING 0x0 ;  /* 0x0000000000007b1d */ /* 0x000fe40000010000 */
[C---:B------:R-:W-:Y:S02]  /*3070*/  LEA R49, R12.reuse, R47, 0x1 ;  /* 0x0000002f0c317211 */ /* 0x040fe400078e08ff */
[----:B------:R-:W-:Y:S02]  /*3080*/  LEA R30, P3, R37, R42, 0x1 ;  /* 0x0000002a251e7211 */ /* 0x000fe400078608ff */
[----:B------:R-:W-:Y:S01]  /*3090*/  LEA.HI.X.SX32 R25, R25, R48, 0x1, P6 ;  /* 0x0000003019197211 */ /* 0x000fe200030f0eff */
[----:B------:R-:W-:Y:S01]  /*30a0*/  IMAD R46, R12, 0x2, R49 ;  /* 0x000000020c2e7824 */ /* 0x000fe200078e0231 */
[----:B------:R-:W-:-:S02]  /*30b0*/  LEA R12, P5, R13, R42, 0x1 ;  /* 0x0000002a0d0c7211 */ /* 0x000fc400078a08ff */
[----:B0-----:R-:W-:Y:S02]  /*30c0*/  PRMT R3, R4, 0x7632, R3 ;  /* 0x0000763204037816 */ /* 0x001fe40000000003 */
[----:B------:R-:W-:Y:S02]  /*30d0*/  LEA.HI.X.SX32 R13, R13, R48, 0x1, P5 ;  /* 0x000000300d0d7211 */ /* 0x000fe400028f0eff */
[-C--:B-1----:R-:W-:Y:S02]  /*30e0*/  LEA R14, P5, R27, R42.reuse, 0x1 ;  /* 0x0000002a1b0e7211 */ /* 0x082fe400078a08ff */
[----:B------:R-:W-:Y:S02]  /*30f0*/  LEA R32, P6, R39, R42, 0x1 ;  /* 0x0000002a27207211 */ /* 0x000fe400078c08ff */
[----:B------:R-:W-:Y:S02]  /*3100*/  LEA.HI.X.SX32 R15, R27, R48, 0x1, P5 ;  /* 0x000000301b0f7211 */ /* 0x000fe400028f0eff */
[----:B------:R-:W-:-:S02]  /*3110*/  LEA R34, P5, R41, R42, 0x1 ;  /* 0x0000002a29227211 */ /* 0x000fc400078a08ff */
[----:B------:R-:W-:Y:S02]  /*3120*/  LEA.HI.X.SX32 R27, R29, R48, 0x1, P2 ;  /* 0x000000301d1b7211 */ /* 0x000fe400010f0eff */
[----:B------:R-:W-:Y:S01]  /*3130*/  LEA R36, P2, R43, R42, 0x1 ;  /* 0x0000002a2b247211 */ /* 0x000fe200078408ff */
[----:B------:R0:W1:Y:S01]  /*3140*/  LDS.128 R8, [R40] ;  /* 0x0000000028087984 */ /* 0x0000620000000c00 */
[----:B------:R-:W-:Y:S02]  /*3150*/  LEA.HI.X.SX32 R29, R31, R48, 0x1, P4 ;  /* 0x000000301f1d7211 */ /* 0x000fe400020f0eff */
[----:B------:R-:W-:Y:S01]  /*3160*/  LEA R38, P4, R47, R42, 0x1 ;  /* 0x0000002a2f267211 */ /* 0x000fe200078808ff */
[----:B------:R2:W-:Y:S01]  /*3170*/  STG.E.U16 desc[UR16][R16.64], R4 ;  /* 0x0000000410007986 */ /* 0x0005e2000c101510 */
[-C--:B------:R-:W-:Y:S02]  /*3180*/  LEA.HI.X.SX32 R31, R37, R48.reuse, 0x1, P3 ;  /* 0x00000030251f7211 */ /* 0x080fe400018f0eff */
[----:B------:R-:W-:Y:S01]  /*3190*/  LEA.HI.X.SX32 R33, R39, R48, 0x1, P6 ;  /* 0x0000003027217211 */ /* 0x000fe200030f0eff */
[----:B------:R3:W-:Y:S01]  /*31a0*/  STG.E.U16 desc[UR16][R12.64], R5 ;  /* 0x000000050c007986 */ /* 0x0007e2000c101510 */
[----:B0-----:R-:W-:-:S02]  /*31b0*/  LEA R40, P3, R49, R42, 0x1 ;  /* 0x0000002a31287211 */ /* 0x001fc400078608ff */
[----:B------:R-:W-:Y:S01]  /*31c0*/  LEA R42, P6, R46, R42, 0x1 ;  /* 0x0000002a2e2a7211 */ /* 0x000fe200078c08ff */
[----:B------:R0:W-:Y:S01]  /*31d0*/  STG.E.U16 desc[UR16][R18.64], R6 ;  /* 0x0000000612007986 */ /* 0x0001e2000c101510 */
[-C--:B------:R-:W-:Y:S02]  /*31e0*/  LEA.HI.X.SX32 R35, R41, R48.reuse, 0x1, P5 ;  /* 0x0000003029237211 */ /* 0x080fe400028f0eff */
[-C--:B------:R-:W-:Y:S01]  /*31f0*/  LEA.HI.X.SX32 R37, R43, R48.reuse, 0x1, P2 ;  /* 0x000000302b257211 */ /* 0x080fe200010f0eff */
[----:B------:R4:W-:Y:S01]  /*3200*/  STG.E.U16 desc[UR16][R20.64], R7 ;  /* 0x0000000714007986 */ /* 0x0009e2000c101510 */
[----:B--2---:R-:W-:Y:S02]  /*3210*/  PRMT R17, R6, 0x7632, R17 ;  /* 0x0000763206117816 */ /* 0x004fe40000000011 */
[----:B------:R-:W-:Y:S01]  /*3220*/  LEA.HI.X.SX32 R39, R47, R48, 0x1, P4 ;  /* 0x000000302f277211 */ /* 0x000fe200020f0eff */
[----:B------:R-:W-:Y:S01]  /*3230*/  STG.E.U16 desc[UR16][R22.64], R3 ;  /* 0x0000000316007986 */ /* 0x000fe2000c101510 */
[----:B---3--:R-:W-:-:S02]  /*3240*/  PRMT R13, R5, 0x7632, R13 ;  /* 0x00007632050d7816 */ /* 0x008fc4000000000d */
[-C--:B------:R-:W-:Y:S02]  /*3250*/  LEA.HI.X.SX32 R41, R49, R48.reuse, 0x1, P3 ;  /* 0x0000003031297211 */ /* 0x080fe400018f0eff */
[----:B0-----:R-:W-:Y:S01]  /*3260*/  PRMT R19, R7, 0x7632, R19 ;  /* 0x0000763207137816 */ /* 0x001fe20000000013 */
[----:B------:R-:W-:Y:S01]  /*3270*/  STG.E.U16 desc[UR16][R24.64], R13 ;  /* 0x0000000d18007986 */ /* 0x000fe2000c101510 */
[----:B------:R-:W-:Y:S01]  /*3280*/  LEA.HI.X.SX32 R43, R46, R48, 0x1, P6 ;  /* 0x000000302e2b7211 */ /* 0x000fe200030f0eff */
[----:B----4-:R-:W0:Y:S01]  /*3290*/  LDC.64 R6, c[0x0][0x230] ;  /* 0x00008c00ff067b82 */ /* 0x010e220000000a00 */
[----:B------:R-:W-:Y:S01]  /*32a0*/  LOP3.LUT P2, RZ, R0, 0x80, RZ, 0xc0, !PT ;  /* 0x0000008000ff7812 */ /* 0x000fe2000784c0ff */
[----:B------:R-:W-:Y:S01]  /*32b0*/  STG.E.U16 desc[UR16][R14.64], R17 ;  /* 0x000000110e007986 */ /* 0x000fe2000c101510 */
[----:B------:R-:W-:Y:S02]  /*32c0*/  FSEL R44, R44, -INF , P0 ;  /* 0xff8000002c2c7808 */ /* 0x000fe40000000000 */
[----:B------:R-:W-:Y:S01]  /*32d0*/  FSEL R45, R45, -INF , P1 ;  /* 0xff8000002d2d7808 */ /* 0x000fe20000800000 */
[----:B------:R-:W-:Y:S01]  /*32e0*/  STG.E.U16 desc[UR16][R26.64], R19 ;  /* 0x000000131a007986 */ /* 0x000fe2000c101510 */
[----:B------:R-:W-:Y:S01]  /*32f0*/  SHF.L.U32 R0, R0, 0x1, RZ ;  /* 0x0000000100007819 */ /* 0x000fe200000006ff */
[----:B------:R-:W-:-:S02]  /*3300*/  FFMA R44, R44, 0.69314718246459960938, R95 ;  /* 0x3f3172182c2c7823 */ /* 0x000fc4000000005f */
[----:B------:R-:W-:Y:S01]  /*3310*/  FFMA R45, R45, 0.69314718246459960938, R52 ;  /* 0x3f3172182d2d7823 */ /* 0x000fe20000000034 */
[----:B------:R-:W-:Y:S01]  /*3320*/  LOP3.LUT R0, R0, 0x1f8, RZ, 0xc0, !PT ;  /* 0x000001f800007812 */ /* 0x000fe200078ec0ff */
[----:B-1----:R-:W-:Y:S01]  /*3330*/  STG.E.U16 desc[UR16][R28.64], R8 ;  /* 0x000000081c007986 */ /* 0x002fe2000c101510 */
[----:B------:R-:W-:Y:S02]  /*3340*/  PRMT R18, R8, 0x7632, R18 ;  /* 0x0000763208127816 */ /* 0x000fe40000000012 */
[----:B------:R-:W-:Y:S01]  /*3350*/  PRMT R4, R9, 0x7632, R4 ;  /* 0x0000763209047816 */ /* 0x000fe20000000004 */
[----:B------:R-:W-:Y:S01]  /*3360*/  STG.E.U16 desc[UR16][R30.64], R9 ;  /* 0x000000091e007986 */ /* 0x000fe2000c101510 */
[----:B------:R-:W-:Y:S02]  /*3370*/  PRMT R5, R10, 0x7632, R5 ;  /* 0x000076320a057816 */ /* 0x000fe40000000005 */
[----:B------:R-:W-:Y:S01]  /*3380*/  PRMT R21, R11, 0x7632, R21 ;  /* 0x000076320b157816 */ /* 0x000fe20000000015 */
[----:B------:R-:W-:Y:S04]  /*3390*/  STG.E.U16 desc[UR16][R32.64], R10 ;  /* 0x0000000a20007986 */ /* 0x000fe8000c101510 */
[----:B------:R-:W-:Y:S04]  /*33a0*/  STG.E.U16 desc[UR16][R34.64], R11 ;  /* 0x0000000b22007986 */ /* 0x000fe8000c101510 */
[----:B------:R-:W-:Y:S04]  /*33b0*/  STG.E.U16 desc[UR16][R36.64], R18 ;  /* 0x0000001224007986 */ /* 0x000fe8000c101510 */
[----:B------:R-:W-:Y:S04]  /*33c0*/  STG.E.U16 desc[UR16][R38.64], R4 ;  /* 0x0000000426007986 */ /* 0x000fe8000c101510 */
[----:B------:R1:W-:Y:S04]  /*33d0*/  STG.E.U16 desc[UR16][R40.64], R5 ;  /* 0x0000000528007986 */ /* 0x0003e8000c101510 */
[----:B------:R2:W-:Y:S01]  /*33e0*/  STG.E.U16 desc[UR16][R42.64], R21 ;  /* 0x000000152a007986 */ /* 0x0005e2000c101510 */
[----:B------:R-:W-:Y:S01]  /*33f0*/  BAR.SYNC.DEFER_BLOCKING 0x0 ;  /* 0x0000000000007b1d */ /* 0x000fe20000010000 */
[C---:B-1----:R-:W-:Y:S01]  /*3400*/  SHF.L.U32 R5, R86.reuse, 0x2, RZ ;  /* 0x0000000256057819 */ /* 0x042fe200000006ff */
[----:B------:R-:W-:-:S03]  /*3410*/  IMAD.HI R86, R86, 0x4, RZ ;  /* 0x0000000456567827 */ /* 0x000fc600078e02ff */
[----:B0-----:R-:W-:-:S04]  /*3420*/  IADD3 R4, P0, P1, R5, UR6, R6 ;  /* 0x0000000605047c10 */ /* 0x001fc8000f91e006 */
[----:B------:R-:W-:Y:S01]  /*3430*/  IADD3.X R5, R86, UR5, R7, P0, P1 ;  /* 0x0000000556057c10 */ /* 0x000fe200087e2407 */
[----:B------:R2:W-:Y:S01]  /*3440*/  STS.64 [R0+UR14], R44 ;  /* 0x0000002c00007988 */ /* 0x0005e20008000a0e */
[----:B------:R-:W-:Y:S06]  /*3450*/  BAR.SYNC.DEFER_BLOCKING 0x0 ;  /* 0x0000000000007b1d */ /* 0x000fec0000010000 */
[----:B------:R-:W-:Y:S05]  /*3460*/  @P2 EXIT ;  /* 0x000000000000294d */ /* 0x000fea0003800000 */
[----:B------:R-:W0:Y:S04]  /*3470*/  LDS R3, [R2] ;  /* 0x0000000002037984 */ /* 0x000e280000000800 */
[----:B0-----:R-:W-:Y:S01]  /*3480*/  STG.E desc[UR16][R4.64], R3 ;  /* 0x0000000304007986 */ /* 0x001fe2000c101910 */
[----:B------:R-:W-:Y:S05]  /*3490*/  EXIT ;  /* 0x000000000000794d */ /* 0x000fea0003800000 */
.L_x_2:
[----:B------:R-:W-:-:S00]  /*34a0*/  BRA `(.L_x_2) ;  /* 0xfffffffc00fc7947 */ /* 0x000fc0000383ffff */
[----:B------:R-:W-:-:S00]  /*34b0*/  NOP ;  /* 0x0000000000007918 */ /* 0x000fc00000000000 */
        /* <DEDUP_REMOVED lines=12> */
.L_x_3:


//--------------------- .nv.global.init           --------------------------
	.section	.nv.global.init,"aw",@progbits
.nv.global.init:
	.type		_$_str,@object
	.size		_$_str,(.L_0 - _$_str)
_$_str:
        /*0000*/ 	.byte	0x5f, 0x5f, 0x43, 0x55, 0x44, 0x41, 0x5f, 0x46, 0x54, 0x5a, 0x00
.L_0:


//--------------------- .nv.shared.attn_fwd       --------------------------
	.section	.nv.shared.attn_fwd,"aw",@nobits
	.sectionflags	@""
	.align	16
	.zero		1024


//--------------------- .nv.shared.reserved.0     --------------------------
	.section	.nv.shared.reserved.0,"aw",@nobits
	.weak		__nv_reservedSMEM_offset_0_alias
	.size		__nv_reservedSMEM_offset_0_alias, 0, 0
	.other		__nv_reservedSMEM_offset_0_alias,@"STO_CUDA_RESERVED_SHARED STV_DEFAULT"
__nv_reservedSMEM_offset_0_alias:
	.zero		0


//--------------------- .nv.constant0.attn_fwd    --------------------------
	.section	.nv.constant0.attn_fwd,"a",@progbits
	.sectionflags	@""
	.align	4
.nv.constant0.attn_fwd:
	.zero		664


//--------------------- SYMBOLS --------------------------

	.type		.nv.reservedSmem.offset0,@object
	.size		.nv.reservedSmem.offset0,0x4
